# CuTe-DSL kernel — source=cudnn_frontend_dsl family=nsa_select
# config = {"dtype": "BFloat16", "head_dim": 64, "block_size": 128}


// ===== COMPILED SASS (sm_100a) =====

	.target	sm_100a

	.elftype	@"ET_EXEC"


//--------------------- .note.nv.tkinfo           --------------------------
	.section	.note.nv.tkinfo,"",@"SHT_NOTE"
	.sectionflags	@"SHF_NOTE_NV_TKINFO"
	.tkinfo
        /*0018*/ 	.word	0x00000081
        /*0030*/ 	.string	""
        /*0030*/ 	.string	"ptxas"
        /*0030*/ 	.string	"Cuda compilation tools, release 12.9, V12.9.83"
        /*0030*/ 	.string	"Build system must define TOOLS_VERSION_EXTENDED"
        /*0030*/ 	.string	"-O 3 -arch sm_100a "



//--------------------- .note.nv.cuver            --------------------------
	.section	.note.nv.cuver,"",@"SHT_NOTE"
	.sectionflags	@"SHF_NOTE_NV_CUVER"
        /*0018*/ 	.short	0x0001
        /*001a*/ 	.short	0x0064
        /*001c*/ 	.short	0x0001
        /*001e*/ 	.short	0x0000
        /*0020*/ 	.short	0x0001
        /*0022*/ 	.short	0x0000


//--------------------- .nv.info                  --------------------------
	.section	.nv.info,"",@"SHT_CUDA_INFO"
	.align	4


	//----- nvinfo : EIATTR_REGCOUNT
	.align		4
        /*0000*/ 	.byte	0x04, 0x2f
        /*0002*/ 	.short	(.L_1 - .L_0)
	.align		4
.L_0:
        /*0004*/ 	.word	index@(kernel_cutlass_kernel_cudnnnative_sparse_attentionselectionNSA_select_attn_fwd_hmmaHopperSelectAttentionFwd_object_at__CopyAtom_ThrID10_TVLayoutSrc112801_TVLayoutDst112801_Valuetypebf16_t_0)
        /*0008*/ 	.word	0x000000a7


	//----- nvinfo : EIATTR_FRAME_SIZE
	.align		4
.L_1:
        /*000c*/ 	.byte	0x04, 0x11
        /*000e*/ 	.short	(.L_3 - .L_2)
	.align		4
.L_2:
        /*0010*/ 	.word	index@(kernel_cutlass_kernel_cudnnnative_sparse_attentionselectionNSA_select_attn_fwd_hmmaHopperSelectAttentionFwd_object_at__CopyAtom_ThrID10_TVLayoutSrc112801_TVLayoutDst112801_Valuetypebf16_t_0)
        /*0014*/ 	.word	0x00000000


	//----- nvinfo : EIATTR_MIN_STACK_SIZE
	.align		4
.L_3:
        /*0018*/ 	.byte	0x04, 0x12
        /*001a*/ 	.short	(.L_5 - .L_4)
	.align		4
.L_4:
        /*001c*/ 	.word	index@(kernel_cutlass_kernel_cudnnnative_sparse_attentionselectionNSA_select_attn_fwd_hmmaHopperSelectAttentionFwd_object_at__CopyAtom_ThrID10_TVLayoutSrc112801_TVLayoutDst112801_Valuetypebf16_t_0)
        /*0020*/ 	.word	0x00000000
.L_5:


//--------------------- .nv.info.kernel_cutlass_kernel_cudnnnative_sparse_attentionselectionNSA_select_attn_fwd_hmmaHopperSelectAttentionFwd_object_at__CopyAtom_ThrID10_TVLayoutSrc112801_TVLayoutDst112801_Valuetypebf16_t_0 --------------------------
	.section	.nv.info.kernel_cutlass_kernel_cudnnnative_sparse_attentionselectionNSA_select_attn_fwd_hmmaHopperSelectAttentionFwd_object_at__CopyAtom_ThrID10_TVLayoutSrc112801_TVLayoutDst112801_Valuetypebf16_t_0,"",@"SHT_CUDA_INFO"
	.sectionflags	@""
	.align	4


	//----- nvinfo : EIATTR_CUDA_API_VERSION
	.align		4
        /*0000*/ 	.byte	0x04, 0x37
        /*0002*/ 	.short	(.L_7 - .L_6)
.L_6:
        /*0004*/ 	.word	0x00000081


	//----- nvinfo : EIATTR_KPARAM_INFO
	.align		4
.L_7:
        /*0008*/ 	.byte	0x04, 0x17
        /*000a*/ 	.short	(.L_9 - .L_8)
.L_8:
        /*000c*/ 	.word	0x00000000
        /*0010*/ 	.short	0x0009
        /*0012*/ 	.short	0x0228
        /*0014*/ 	.byte	0x00, 0xf0, 0x11, 0x00


	//----- nvinfo : EIATTR_KPARAM_INFO
	.align		4
.L_9:
        /*0018*/ 	.byte	0x04, 0x17
        /*001a*/ 	.short	(.L_11 - .L_10)
.L_10:
        /*001c*/ 	.word	0x00000000
        /*0020*/ 	.short	0x0008
        /*0022*/ 	.short	0x0220
        /*0024*/ 	.byte	0x00, 0xf0, 0x21, 0x00


	//----- nvinfo : EIATTR_KPARAM_INFO
	.align		4
.L_11:
        /*0028*/ 	.byte	0x04, 0x17
        /*002a*/ 	.short	(.L_13 - .L_12)
.L_12:
        /*002c*/ 	.word	0x00000000
        /*0030*/ 	.short	0x0007
        /*0032*/ 	.short	0x0218
        /*0034*/ 	.byte	0x00, 0xf0, 0x21, 0x00


	//----- nvinfo : EIATTR_KPARAM_INFO
	.align		4
.L_13:
        /*0038*/ 	.byte	0x04, 0x17
        /*003a*/ 	.short	(.L_15 - .L_14)
.L_14:
        /*003c*/ 	.word	0x00000000
        /*0040*/ 	.short	0x0006
        /*0042*/ 	.short	0x0210
        /*0044*/ 	.byte	0x00, 0xf0, 0x21, 0x00


	//----- nvinfo : EIATTR_KPARAM_INFO
	.align		4
.L_15:
        /*0048*/ 	.byte	0x04, 0x17
        /*004a*/ 	.short	(.L_17 - .L_16)
.L_16:
        /*004c*/ 	.word	0x00000000
        /*0050*/ 	.short	0x0005
        /*0052*/ 	.short	0x0208
        /*0054*/ 	.byte	0x00, 0xf0, 0x21, 0x00


	//----- nvinfo : EIATTR_KPARAM_INFO
	.align		4
.L_17:
        /*0058*/ 	.byte	0x04, 0x17
        /*005a*/ 	.short	(.L_19 - .L_18)
.L_18:
        /*005c*/ 	.word	0x00000000
        /*0060*/ 	.short	0x0004
        /*0062*/ 	.short	0x0200
        /*0064*/ 	.byte	0x00, 0xf0, 0x21, 0x00


	//----- nvinfo : EIATTR_KPARAM_INFO
	.align		4
.L_19:
        /*0068*/ 	.byte	0x04, 0x17
        /*006a*/ 	.short	(.L_21 - .L_20)
.L_20:
        /*006c*/ 	.word	0x00000000
        /*0070*/ 	.short	0x0003
        /*0072*/ 	.short	0x0180
        /*0074*/ 	.byte	0x00, 0xf0, 0x01, 0x02


	//----- nvinfo : EIATTR_KPARAM_INFO
	.align		4
.L_21:
        /*0078*/ 	.byte	0x04, 0x17
        /*007a*/ 	.short	(.L_23 - .L_22)
.L_22:
        /*007c*/ 	.word	0x00000000
        /*0080*/ 	.short	0x0002
        /*0082*/ 	.short	0x0100
        /*0084*/ 	.byte	0x00, 0xf0, 0x01, 0x02


	//----- nvinfo : EIATTR_KPARAM_INFO
	.align		4
.L_23:
        /*0088*/ 	.byte	0x04, 0x17
        /*008a*/ 	.short	(.L_25 - .L_24)
.L_24:
        /*008c*/ 	.word	0x00000000
        /*0090*/ 	.short	0x0001
        /*0092*/ 	.short	0x0080
        /*0094*/ 	.byte	0x00, 0xf0, 0x01, 0x02


	//----- nvinfo : EIATTR_KPARAM_INFO
	.align		4
.L_25:
        /*0098*/ 	.byte	0x04, 0x17
        /*009a*/ 	.short	(.L_27 - .L_26)
.L_26:
        /*009c*/ 	.word	0x00000000
        /*00a0*/ 	.short	0x0000
        /*00a2*/ 	.short	0x0000
        /*00a4*/ 	.byte	0x00, 0xf0, 0x01, 0x02


	//----- nvinfo : EIATTR_SPARSE_MMA_MASK
	.align		4
.L_27:
        /*00a8*/ 	.byte	0x03, 0x50
        /*00aa*/ 	.short	0x0000


	//----- nvinfo : EIATTR_MAXREG_COUNT
	.align		4
        /*00ac*/ 	.byte	0x03, 0x1b
        /*00ae*/ 	.short	0x00ff


	//----- nvinfo : EIATTR_NUM_BARRIERS
	.align		4
        /*00b0*/ 	.byte	0x02, 0x4c
        /*00b2*/ 	.byte	0x01
	.zero		1


	//----- nvinfo : EIATTR_INT_WARP_WIDE_INSTR_OFFSETS
	.align		4
        /*00b4*/ 	.byte	0x04, 0x31
        /*00b6*/ 	.short	(.L_29 - .L_28)


	//   ....[0]....
.L_28:
        /*00b8*/ 	.word	0x00000120


	//   ....[1]....
        /*00bc*/ 	.word	0x00000140


	//   ....[2]....
        /*00c0*/ 	.word	0x00000150


	//   ....[3]....
        /*00c4*/ 	.word	0x00000160


	//   ....[4]....
        /*00c8*/ 	.word	0x00000200


	//   ....[5]....
        /*00cc*/ 	.word	0x00000210


	//   ....[6]....
        /*00d0*/ 	.word	0x000002e0


	//   ....[7]....
        /*00d4*/ 	.word	0x00000670


	//   ....[8]....
        /*00d8*/ 	.word	0x00000680


	//   ....[9]....
        /*00dc*/ 	.word	0x00000770


	//   ....[10]....
        /*00e0*/ 	.word	0x00000780


	//   ....[11]....
        /*00e4*/ 	.word	0x00000850


	//   ....[12]....
        /*00e8*/ 	.word	0x00000860


	//   ....[13]....
        /*00ec*/ 	.word	0x00000930


	//   ....[14]....
        /*00f0*/ 	.word	0x00000940


	//   ....[15]....
        /*00f4*/ 	.word	0x00000a10


	//   ....[16]....
        /*00f8*/ 	.word	0x00000a20


	//   ....[17]....
        /*00fc*/ 	.word	0x00000af0


	//   ....[18]....
        /*0100*/ 	.word	0x00000b00


	//   ....[19]....
        /*0104*/ 	.word	0x00000bd0


	//   ....[20]....
        /*0108*/ 	.word	0x00000be0


	//   ....[21]....
        /*010c*/ 	.word	0x00000cb0


	//   ....[22]....
        /*0110*/ 	.word	0x00000cc0


	//   ....[23]....
        /*0114*/ 	.word	0x00000e30


	//   ....[24]....
        /*0118*/ 	.word	0x00000e40


	//   ....[25]....
        /*011c*/ 	.word	0x00001470


	//   ....[26]....
        /*0120*/ 	.word	0x00001480


	//   ....[27]....
        /*0124*/ 	.word	0x00001ec0


	//   ....[28]....
        /*0128*/ 	.word	0x00001f10


	//----- nvinfo : EIATTR_COOP_GROUP_MASK_REGIDS
	.align		4
.L_29:
        /*012c*/ 	.byte	0x04, 0x29
        /*012e*/ 	.short	(.L_31 - .L_30)


	//   ....[0]....
.L_30:
        /*0130*/ 	.word	0x0500005b


	//   ....[1]....
        /*0134*/ 	.word	0x05000078


	//   ....[2]....
        /*0138*/ 	.word	0x05000081


	//   ....[3]....
        /*013c*/ 	.word	0x0500005b


	//   ....[4]....
        /*0140*/ 	.word	0x0500005b


	//   ....[5]....
        /*0144*/ 	.word	0x0500005b


	//   ....[6]....
        /*0148*/ 	.word	0x0500005b


	//   ....[7]....
        /*014c*/ 	.word	0x0500005b


	//----- nvinfo : EIATTR_COOP_GROUP_INSTR_OFFSETS
	.align		4
.L_31:
        /*0150*/ 	.byte	0x04, 0x28
        /*0152*/ 	.short	(.L_33 - .L_32)


	//   ....[0]....
.L_32:
        /*0154*/ 	.word	0x00002470


	//   ....[1]....
        /*0158*/ 	.word	0x00002490


	//   ....[2]....
        /*015c*/ 	.word	0x00002d40


	//   ....[3]....
        /*0160*/ 	.word	0x00002d60


	//   ....[4]....
        /*0164*/ 	.word	0x000044d0


	//   ....[5]....
        /*0168*/ 	.word	0x00004560


	//   ....[6]....
        /*016c*/ 	.word	0x00004e60


	//   ....[7]....
        /*0170*/ 	.word	0x00004ee0


	//----- nvinfo : EIATTR_VRC_CTA_INIT_COUNT
	.align		4
.L_33:
        /*0174*/ 	.byte	0x02, 0x4a
	.zero		1
	.zero		1


	//----- nvinfo : EIATTR_MBARRIER_INSTR_OFFSETS
	.align		4
        /*0178*/ 	.byte	0x04, 0x39
        /*017a*/ 	.short	(.L_35 - .L_34)


	//   ....[0]....
.L_34:
        /*017c*/ 	.word	0x000002c0
        /*0180*/ 	.word	0x000000ff
        /*0184*/ 	.word	0x00000000
        /*0188*/ 	.short	0x0100
        /*018a*/ 	.byte	0x08
	.zero		1


	//   ....[1]....
        /*018c*/ 	.word	0x000002f0
        /*0190*/ 	.word	0x000000ff
        /*0194*/ 	.word	0x00000008
        /*0198*/ 	.short	0x0100
        /*019a*/ 	.byte	0x08
	.zero		1


	//   ....[2]....
        /*019c*/ 	.word	0x00000320
        /*01a0*/ 	.word	0x000000ff
        /*01a4*/ 	.word	0x00000020
        /*01a8*/ 	.short	0x0100
        /*01aa*/ 	.byte	0x09
	.zero		1


	//   ....[3]....
        /*01ac*/ 	.word	0x00000330
        /*01b0*/ 	.word	0x000000ff
        /*01b4*/ 	.word	0x00000028
        /*01b8*/ 	.short	0x0100
        /*01ba*/ 	.byte	0x09
	.zero		1


	//   ....[4]....
        /*01bc*/ 	.word	0x00000360
        /*01c0*/ 	.word	0x000000ff
        /*01c4*/ 	.word	0x00000010
        /*01c8*/ 	.short	0x0100
        /*01ca*/ 	.byte	0x0a
	.zero		1


	//   ....[5]....
        /*01cc*/ 	.word	0x00000370
        /*01d0*/ 	.word	0x000000ff
        /*01d4*/ 	.word	0x00000018
        /*01d8*/ 	.short	0x0100
        /*01da*/ 	.byte	0x0a
	.zero		1


	//   ....[6]....
        /*01dc*/ 	.word	0x00000610
        /*01e0*/ 	.word	0x0000000b
        /*01e4*/ 	.word	0x00000028
        /*01e8*/ 	.short	0x010a
        /*01ea*/ 	.byte	0xff
	.zero		1


	//   ....[7]....
        /*01ec*/ 	.word	0x00000d90
        /*01f0*/ 	.word	0x0000000b
        /*01f4*/ 	.word	0x00000008
        /*01f8*/ 	.short	0x010a
        /*01fa*/ 	.byte	0xff
	.zero		1


	//   ....[8]....
        /*01fc*/ 	.word	0x00001030
        /*0200*/ 	.word	0x00000004
        /*0204*/ 	.word	0x00000020
        /*0208*/ 	.short	0x010a
        /*020a*/ 	.byte	0xff
	.zero		1


	//   ....[9]....
        /*020c*/ 	.word	0x00001060
        /*0210*/ 	.word	0x00000004
        /*0214*/ 	.word	0x00000020
        /*0218*/ 	.short	0x010a
        /*021a*/ 	.byte	0xff
	.zero		1


	//   ....[10]....
        /*021c*/ 	.word	0x00001210
        /*0220*/ 	.word	0x00000004
        /*0224*/ 	.word	0x00000000
        /*0228*/ 	.short	0x010a
        /*022a*/ 	.byte	0xff
	.zero		1


	//   ....[11]....
        /*022c*/ 	.word	0x00001330
        /*0230*/ 	.word	0x00000039
        /*0234*/ 	.word	0x00000000
        /*0238*/ 	.short	0x010a
        /*023a*/ 	.byte	0xff
	.zero		1


	//   ....[12]....
        /*023c*/ 	.word	0x000013d0
        /*0240*/ 	.word	0x0000003b
        /*0244*/ 	.word	0x00000018
        /*0248*/ 	.short	0x010a
        /*024a*/ 	.byte	0xff
	.zero		1


	//   ....[13]....
        /*024c*/ 	.word	0x00001cf0
        /*0250*/ 	.word	0x00000004
        /*0254*/ 	.word	0x00000008
        /*0258*/ 	.short	0x0101
        /*025a*/ 	.byte	0xff
	.zero		1


	//   ....[14]....
        /*025c*/ 	.word	0x00001e30
        /*0260*/ 	.word	0x00000004
        /*0264*/ 	.word	0x00000008
        /*0268*/ 	.short	0x010a
        /*026a*/ 	.byte	0xff
	.zero		1


	//   ....[15]....
        /*026c*/ 	.word	0x00002f30
        /*0270*/ 	.word	0x00000004
        /*0274*/ 	.word	0x00000010
        /*0278*/ 	.short	0x010a
        /*027a*/ 	.byte	0xff
	.zero		1


	//   ....[16]....
        /*027c*/ 	.word	0x00002f50
        /*0280*/ 	.word	0x00000004
        /*0284*/ 	.word	0x00000010
        /*0288*/ 	.short	0x010a
        /*028a*/ 	.byte	0xff
	.zero		1


	//   ....[17]....
        /*028c*/ 	.word	0x00003880
        /*0290*/ 	.word	0x00000004
        /*0294*/ 	.word	0x00000000
        /*0298*/ 	.short	0x010a
        /*029a*/ 	.byte	0xff
	.zero		1


	//   ....[18]....
        /*029c*/ 	.word	0x000038c0
        /*02a0*/ 	.word	0x00000004
        /*02a4*/ 	.word	0x00000018
        /*02a8*/ 	.short	0x0101
        /*02aa*/ 	.byte	0xff
	.zero		1


	//   ....[19]....
        /*02ac*/ 	.word	0x00004250
        /*02b0*/ 	.word	0x0000000b
        /*02b4*/ 	.word	0x00000028
        /*02b8*/ 	.short	0x010a
        /*02ba*/ 	.byte	0xff
	.zero		1


	//   ....[20]....
        /*02bc*/ 	.word	0x000042c0
        /*02c0*/ 	.word	0x0000000b
        /*02c4*/ 	.word	0x00000008
        /*02c8*/ 	.short	0x010a
        /*02ca*/ 	.byte	0xff
	.zero		1


	//   ....[21]....
        /*02cc*/ 	.word	0x00004310
        /*02d0*/ 	.word	0x00000004
        /*02d4*/ 	.word	0x00000020
        /*02d8*/ 	.short	0x010a
        /*02da*/ 	.byte	0xff
	.zero		1


	//   ....[22]....
        /*02dc*/ 	.word	0x00004370
        /*02e0*/ 	.word	0x00000039
        /*02e4*/ 	.word	0x00000000
        /*02e8*/ 	.short	0x010a
        /*02ea*/ 	.byte	0xff
	.zero		1


	//   ....[23]....
        /*02ec*/ 	.word	0x000043d0
        /*02f0*/ 	.word	0x0000003b
        /*02f4*/ 	.word	0x00000018
        /*02f8*/ 	.short	0x010a
        /*02fa*/ 	.byte	0xff
	.zero		1


	//   ....[24]....
        /*02fc*/ 	.word	0x00004430
        /*0300*/ 	.word	0x00000004
        /*0304*/ 	.word	0x00000008
        /*0308*/ 	.short	0x010a
        /*030a*/ 	.byte	0xff
	.zero		1


	//   ....[25]....
        /*030c*/ 	.word	0x00004f30
        /*0310*/ 	.word	0x00000004
        /*0314*/ 	.word	0x00000010
        /*0318*/ 	.short	0x010a
        /*031a*/ 	.byte	0xff
	.zero		1


	//----- nvinfo : EIATTR_NUM_MBARRIERS
	.align		4
.L_35:
        /*031c*/ 	.byte	0x03, 0x38
        /*031e*/ 	.short	0x0006


	//----- nvinfo : EIATTR_EXIT_INSTR_OFFSETS
	.align		4
        /*0320*/ 	.byte	0x04, 0x1c
        /*0322*/ 	.short	(.L_37 - .L_36)


	//   ....[0]....
.L_36:
        /*0324*/ 	.word	0x000004e0


	//   ....[1]....
        /*0328*/ 	.word	0x00004220


	//----- nvinfo : EIATTR_REQNTID
	.align		4
.L_37:
        /*032c*/ 	.byte	0x04, 0x10
        /*032e*/ 	.short	(.L_39 - .L_38)
.L_38:
        /*0330*/ 	.word	0x00000020
        /*0334*/ 	.word	0x00000001
        /*0338*/ 	.word	0x00000001


	//----- nvinfo : EIATTR_CRS_STACK_SIZE
	.align		4
.L_39:
        /*033c*/ 	.byte	0x04, 0x1e
        /*033e*/ 	.short	(.L_41 - .L_40)
.L_40:
        /*0340*/ 	.word	0x00000000


	//----- nvinfo : EIATTR_CBANK_PARAM_SIZE
	.align		4
.L_41:
        /*0344*/ 	.byte	0x03, 0x19
        /*0346*/ 	.short	0x022c


	//----- nvinfo : EIATTR_PARAM_CBANK
	.align		4
        /*0348*/ 	.byte	0x04, 0x0a
        /*034a*/ 	.short	(.L_43 - .L_42)
	.align		4
.L_42:
        /*034c*/ 	.word	index@(.nv.constant0.kernel_cutlass_kernel_cudnnnative_sparse_attentionselectionNSA_select_attn_fwd_hmmaHopperSelectAttentionFwd_object_at__CopyAtom_ThrID10_TVLayoutSrc112801_TVLayoutDst112801_Valuetypebf16_t_0)
        /*0350*/ 	.short	0x0380
        /*0352*/ 	.short	0x022c


	//----- nvinfo : EIATTR_SW_WAR
	.align		4
.L_43:
        /*0354*/ 	.byte	0x04, 0x36
        /*0356*/ 	.short	(.L_45 - .L_44)
.L_44:
        /*0358*/ 	.word	0x00000008
.L_45:


//--------------------- .nv.compat                --------------------------
	.section	.nv.compat,"",@"SHT_CUDA_COMPAT_INFO"
	.align	4
        /*0000*/ 	.byte	0x02, 0x02, 0x02, 0x00, 0x02, 0x05, 0x05, 0x00, 0x02, 0x03, 0x01, 0x00, 0x02, 0x06, 0x01, 0x00


//--------------------- .nv.callgraph             --------------------------
	.section	.nv.callgraph,"",@"SHT_CUDA_CALLGRAPH"
	.align	4
	.sectionentsize	8
	.align		4
        /*0000*/ 	.word	0x00000000
	.align		4
        /*0004*/ 	.word	0xffffffff
	.align		4
        /*0008*/ 	.word	0x00000000
	.align		4
        /*000c*/ 	.word	0xfffffffe
	.align		4
        /*0010*/ 	.word	0x00000000
	.align		4
        /*0014*/ 	.word	0xfffffffd
	.align		4
        /*0018*/ 	.word	0x00000000
	.align		4
        /*001c*/ 	.word	0xfffffffc


//--------------------- .text.kernel_cutlass_kernel_cudnnnative_sparse_attentionselectionNSA_select_attn_fwd_hmmaHopperSelectAttentionFwd_object_at__CopyAtom_ThrID10_TVLayoutSrc112801_TVLayoutDst112801_Valuetypebf16_t_0 --------------------------
	.section	.text.kernel_cutlass_kernel_cudnnnative_sparse_attentionselectionNSA_select_attn_fwd_hmmaHopperSelectAttentionFwd_object_at__CopyAtom_ThrID10_TVLayoutSrc112801_TVLayoutDst112801_Valuetypebf16_t_0,"ax",@progbits
	.align	128
        .global         kernel_cutlass_kernel_cudnnnative_sparse_attentionselectionNSA_select_attn_fwd_hmmaHopperSelectAttentionFwd_object_at__CopyAtom_ThrID10_TVLayoutSrc112801_TVLayoutDst112801_Valuetypebf16_t_0
        .type           kernel_cutlass_kernel_cudnnnative_sparse_attentionselectionNSA_select_attn_fwd_hmmaHopperSelectAttentionFwd_object_at__CopyAtom_ThrID10_TVLayoutSrc112801_TVLayoutDst112801_Valuetypebf16_t_0,@function
        .size           kernel_cutlass_kernel_cudnnnative_sparse_attentionselectionNSA_select_attn_fwd_hmmaHopperSelectAttentionFwd_object_at__CopyAtom_ThrID10_TVLayoutSrc112801_TVLayoutDst112801_Valuetypebf16_t_0,(.L_x_62 - kernel_cutlass_kernel_cudnnnative_sparse_attentionselectionNSA_select_attn_fwd_hmmaHopperSelectAttentionFwd_object_at__CopyAtom_ThrID10_TVLayoutSrc112801_TVLayoutDst112801_Valuetypebf16_t_0)
        .other          kernel_cutlass_kernel_cudnnnative_sparse_attentionselectionNSA_select_attn_fwd_hmmaHopperSelectAttentionFwd_object_at__CopyAtom_ThrID10_TVLayoutSrc112801_TVLayoutDst112801_Valuetypebf16_t_0,@"STO_CUDA_ENTRY STV_DEFAULT"
kernel_cutlass_kernel_cudnnnative_sparse_attentionselectionNSA_select_attn_fwd_hmmaHopperSelectAttentionFwd_object_at__CopyAtom_ThrID10_TVLayoutSrc112801_TVLayoutDst112801_Valuetypebf16_t_0:
.text.kernel_cutlass_kernel_cudnnnative_sparse_attentionselectionNSA_select_attn_fwd_hmmaHopperSelectAttentionFwd_object_at__CopyAtom_ThrID10_TVLayoutSrc112801_TVLayoutDst112801_Valuetypebf16_t_0:
[----:B------:R-:W1:Y:S01]  /*0000*/  LDC R1, c[0x0][0x37c] ;  /* 0x0000df00ff017b82 */ /* 0x000e620000000800 */
[----:B------:R-:W2:Y:S07]  /*0010*/  S2R R5, SR_TID.X ;  /* 0x0000000000057919 */ /* 0x000eae0000002100 */
[----:B------:R-:W3:Y:S01]  /*0020*/  LDC.64 R2, c[0x0][0x590] ;  /* 0x00016400ff027b82 */ /* 0x000ee20000000a00 */
[----:B------:R-:W-:Y:S01]  /*0030*/  BSSY.RECONVERGENT B0, `(.L_x_0) ;  /* 0x000000e000007945 */ /* 0x000fe20003800200 */
[----:B------:R-:W4:Y:S01]  /*0040*/  S2R R7, SR_CTAID.Z ;  /* 0x0000000000077919 */ /* 0x000f220000002700 */
[----:B--2---:R-:W-:-:S04]  /*0050*/  SHF.R.U32.HI R160, RZ, 0x5, R5 ;  /* 0x00000005ffa07819 */ /* 0x004fc80000011605 */
[----:B------:R-:W-:-:S13]  /*0060*/  ISETP.NE.AND P0, PT, R160, RZ, PT ;  /* 0x000000ffa000720c */ /* 0x000fda0003f05270 */
[----:B-1--4-:R-:W-:Y:S05]  /*0070*/  @P0 BRA `(.L_x_1) ;  /* 0x0000000000240947 */ /* 0x012fea0003800000 */
[----:B------:R-:W1:Y:S02]  /*0080*/  LDCU.64 UR4, c[0x0][0x348] ;  /* 0x00006900ff0477ac */ /* 0x000e640008000a00 */
[----:B-1----:R-:W-:Y:S02]  /*0090*/  UIADD3 UR6, UP0, UPT, UR4, 0x80, URZ ;  /* 0x0000008004067890 */ /* 0x002fe4000ff1e0ff */
[----:B------:R1:W-:Y:S01]  /*00a0*/  UTMACCTL.PF [UR4] ;  /* 0x00000000040079b9 */ /* 0x0003e20008040000 */
[----:B------:R-:W-:Y:S02]  /*00b0*/  UIADD3 UR8, UP1, UPT, UR4, 0x180, URZ ;  /* 0x0000018004087890 */ /* 0x000fe4000ff3e0ff */
[----:B------:R-:W-:Y:S02]  /*00c0*/  UIADD3.X UR7, UPT, UPT, URZ, UR5, URZ, UP0, !UPT ;  /* 0x00000005ff077290 */ /* 0x000fe400087fe4ff */
[----:B------:R-:W-:-:S07]  /*00d0*/  UIADD3.X UR9, UPT, UPT, URZ, UR5, URZ, UP1, !UPT ;  /* 0x00000005ff097290 */ /* 0x000fce0008ffe4ff */
[----:B------:R1:W-:Y:S02]  /*00e0*/  UTMACCTL.PF [UR6] ;  /* 0x00000000060079b9 */ /* 0x0003e40008040000 */
[----:B------:R1:W-:Y:S02]  /*00f0*/  UTMACCTL.PF [UR8] ;  /* 0x00000000080079b9 */ /* 0x0003e40008040000 */
[----:B-1----:R-:W-:Y:S01]  /*0100*/  NOP ;  /* 0x0000000000007918 */ /* 0x002fe20000000000 */
.L_x_1:
[----:B------:R-:W-:Y:S05]  /*0110*/  BSYNC.RECONVERGENT B0 ;  /* 0x0000000000007941 */ /* 0x000fea0003800200 */
.L_x_0:
[----:B------:R-:W-:Y:S01]  /*0120*/  VOTEU.ALL UP3, P0 ;  /* 0x0000000000ff7886 */ /* 0x000fe20000060000 */
[----:B------:R-:W-:Y:S01]  /*0130*/  UMOV UR12, 0x1 ;  /* 0x00000001000c7882 */ /* 0x000fe20000000000 */
[----:B------:R-:W-:Y:S01]  /*0140*/  VOTEU.ALL UP2, P0 ;  /* 0x0000000000ff7886 */ /* 0x000fe20000040000 */
[----:B------:R-:W-:Y:S01]  /*0150*/  VOTEU.ALL UP1, P0 ;  /* 0x0000000000ff7886 */ /* 0x000fe20000020000 */
[----:B------:R-:W-:Y:S01]  /*0160*/  VOTEU.ALL UP0, P0 ;  /* 0x0000000000ff7886 */ /* 0x000fe20000000000 */
[----:B------:R-:W1:Y:S01]  /*0170*/  @!UP3 S2UR UR8, SR_CgaCtaId ;  /* 0x000000000008b9c3 */ /* 0x000e620000008800 */
[----:B------:R-:W-:Y:S01]  /*0180*/  @!UP3 UMOV UR4, 0x400 ;  /* 0x000004000004b882 */ /* 0x000fe20000000000 */
[----:B------:R-:W-:-:S04]  /*0190*/  @!UP3 UIADD3 UR14, UPT, UPT, -UR12, 0x100000, URZ ;  /* 0x001000000c0eb890 */ /* 0x000fc8000fffe1ff */
[----:B------:R-:W-:Y:S02]  /*01a0*/  @!UP3 USHF.L.U32 UR15, UR14, 0xb, URZ ;  /* 0x0000000b0e0fb899 */ /* 0x000fe400080006ff */
[----:B------:R-:W-:Y:S01]  /*01b0*/  @!UP3 USHF.L.U32 UR14, UR14, 0x1, URZ ;  /* 0x000000010e0eb899 */ /* 0x000fe200080006ff */
[----:B------:R-:W-:Y:S01]  /*01c0*/  @!UP3 UMOV UR10, 0x400 ;  /* 0x00000400000ab882 */ /* 0x000fe20000000000 */
[----:B------:R-:W-:-:S04]  /*01d0*/  @!UP3 UIADD3 UR16, UPT, UPT, -UR12, 0x100000, URZ ;  /* 0x001000000c10b890 */ /* 0x000fc8000fffe1ff */
[----:B------:R-:W-:Y:S02]  /*01e0*/  @!UP3 USHF.L.U32 UR17, UR16, 0xb, URZ ;  /* 0x0000000b1011b899 */ /* 0x000fe400080006ff */
[----:B------:R-:W-:Y:S01]  /*01f0*/  @!UP3 USHF.L.U32 UR16, UR16, 0x1, URZ ;  /* 0x000000011010b899 */ /* 0x000fe200080006ff */
[----:B------:R-:W-:Y:S01]  /*0200*/  VOTEU.ALL UP4, P0 ;  /* 0x0000000000ff7886 */ /* 0x000fe20000080000 */
[----:B------:R-:W-:Y:S01]  /*0210*/  VOTEU.ALL UP5, P0 ;  /* 0x0000000000ff7886 */ /* 0x000fe200000a0000 */
[----:B------:R-:W2:Y:S01]  /*0220*/  LDCU.64 UR6, c[0x0][0x358] ;  /* 0x00006b00ff0677ac */ /* 0x000ea20008000a00 */
[----:B------:R-:W4:Y:S01]  /*0230*/  @!UP3 S2UR UR5, SR_CgaCtaId ;  /* 0x000000000005b9c3 */ /* 0x000f220000008800 */
[----:B---3--:R-:W-:-:S07]  /*0240*/  IMAD.WIDE.U32 R2, R7, 0x4, R2 ;  /* 0x0000000407027825 */ /* 0x008fce00078e0002 */
[----:B------:R-:W3:Y:S01]  /*0250*/  @!UP3 S2UR UR11, SR_CgaCtaId ;  /* 0x00000000000bb9c3 */ /* 0x000ee20000008800 */
[----:B-1----:R-:W-:Y:S02]  /*0260*/  @!UP3 ULEA UR8, UR8, UR4, 0x18 ;  /* 0x000000040808b291 */ /* 0x002fe4000f8ec0ff */
[----:B----4-:R-:W-:Y:S02]  /*0270*/  @!UP3 ULEA UR9, UR5, UR4, 0x18 ;  /* 0x000000040509b291 */ /* 0x010fe4000f8ec0ff */
[----:B------:R-:W-:-:S04]  /*0280*/  @!UP3 UIADD3 UR4, UPT, UPT, -UR12, 0x100000, URZ ;  /* 0x001000000c04b890 */ /* 0x000fc8000fffe1ff */
[----:B------:R-:W-:Y:S02]  /*0290*/  @!UP3 USHF.L.U32 UR5, UR4, 0xb, URZ ;  /* 0x0000000b0405b899 */ /* 0x000fe400080006ff */
[----:B------:R-:W-:Y:S01]  /*02a0*/  @!UP3 USHF.L.U32 UR4, UR4, 0x1, URZ ;  /* 0x000000010404b899 */ /* 0x000fe200080006ff */
[----:B------:R-:W1:Y:S02]  /*02b0*/  FENCE.VIEW.ASYNC.S ;  /* 0x00000000000073c6 */ /* 0x000e640000000000 */
[----:B-1----:R1:W4:Y:S01]  /*02c0*/  @!UP2 SYNCS.EXCH.64 URZ, [UR8], UR14 ;  /* 0x0000000e08ffa5b2 */ /* 0x0023220008000100 */
[----:B---3--:R-:W-:Y:S01]  /*02d0*/  @!UP3 ULEA UR10, UR11, UR10, 0x18 ;  /* 0x0000000a0b0ab291 */ /* 0x008fe2000f8ec0ff */
[----:B------:R-:W-:Y:S01]  /*02e0*/  VOTEU.ALL UP3, P0 ;  /* 0x0000000000ff7886 */ /* 0x000fe20000060000 */
[----:B------:R1:W4:Y:S01]  /*02f0*/  @!UP1 SYNCS.EXCH.64 URZ, [UR8+0x8], UR14 ;  /* 0x0000080e08ff95b2 */ /* 0x0003220008000100 */
[----:B------:R-:W-:Y:S01]  /*0300*/  NOP ;  /* 0x0000000000007918 */ /* 0x000fe20000000000 */
[----:B----4-:R-:W-:Y:S06]  /*0310*/  BAR.SYNC.DEFER_BLOCKING 0x0 ;  /* 0x0000000000007b1d */ /* 0x010fec0000010000 */
[----:B------:R1:W3:Y:S01]  /*0320*/  @!UP0 SYNCS.EXCH.64 URZ, [UR9+0x20], UR16 ;  /* 0x0000201009ff85b2 */ /* 0x0002e20008000100 */
[----:B------:R1:W3:Y:S01]  /*0330*/  @!UP3 SYNCS.EXCH.64 URZ, [UR9+0x28], UR16 ;  /* 0x0000281009ffb5b2 */ /* 0x0002e20008000100 */
[----:B------:R-:W-:Y:S01]  /*0340*/  NOP ;  /* 0x0000000000007918 */ /* 0x000fe20000000000 */
[----:B---3--:R-:W-:Y:S06]  /*0350*/  BAR.SYNC.DEFER_BLOCKING 0x0 ;  /* 0x0000000000007b1d */ /* 0x008fec0000010000 */
[----:B------:R1:W3:Y:S01]  /*0360*/  @!UP4 SYNCS.EXCH.64 URZ, [UR10+0x10], UR4 ;  /* 0x000010040affc5b2 */ /* 0x0002e20008000100 */
[----:B------:R1:W3:Y:S01]  /*0370*/  @!UP5 SYNCS.EXCH.64 URZ, [UR10+0x18], UR4 ;  /* 0x000018040affd5b2 */ /* 0x0002e20008000100 */
[----:B------:R-:W-:Y:S01]  /*0380*/  NOP ;  /* 0x0000000000007918 */ /* 0x000fe20000000000 */
[----:B---3--:R-:W-:Y:S06]  /*0390*/  BAR.SYNC.DEFER_BLOCKING 0x0 ;  /* 0x0000000000007b1d */ /* 0x008fec0000010000 */
[----:B--2---:R-:W2:Y:S01]  /*03a0*/  LDG.E R158, desc[UR6][R2.64] ;  /* 0x00000006029e7981 */ /* 0x004ea2000c1e1900 */
[----:B------:R-:W-:Y:S01]  /*03b0*/  ISETP.GT.U32.AND P1, PT, R5, 0xf, PT ;  /* 0x0000000f0500780c */ /* 0x000fe20003f24070 */
[----:B------:R-:W2:Y:S01]  /*03c0*/  S2UR UR12, SR_CTAID.X ;  /* 0x00000000000c79c3 */ /* 0x000ea20000002500 */
[----:B------:R-:W3:Y:S01]  /*03d0*/  S2R R0, SR_CTAID.Y ;  /* 0x0000000000007919 */ /* 0x000ee20000002600 */
[----:B------:R-:W4:Y:S10]  /*03e0*/  LDG.E R9, desc[UR6][R2.64+0x4] ;  /* 0x0000040602097981 */ /* 0x000f34000c1e1900 */
[----:B------:R-:W5:Y:S01]  /*03f0*/  @!P1 LDC.64 R6, c[0x0][0x598] ;  /* 0x00016600ff069b82 */ /* 0x000f620000000a00 */
[----:B---3--:R-:W-:-:S02]  /*0400*/  @!P1 IMAD R11, R0, 0x10, R5 ;  /* 0x00000010000b9824 */ /* 0x008fc400078e0205 */
[----:B--2---:R-:W-:-:S05]  /*0410*/  @!P1 VIADD R0, R158, UR12 ;  /* 0x0000000c9e009c36 */ /* 0x004fca0008000000 */
[----:B------:R-:W-:-:S05]  /*0420*/  @!P1 LEA R11, R0, R11, 0x6 ;  /* 0x0000000b000b9211 */ /* 0x000fca00078e30ff */
[----:B-----5:R-:W-:-:S06]  /*0430*/  @!P1 IMAD.WIDE R6, R11, 0x4, R6 ;  /* 0x000000040b069825 */ /* 0x020fcc00078e0206 */
[----:B------:R-:W2:Y:S01]  /*0440*/  @!P1 LDG.E R6, desc[UR6][R6.64] ;  /* 0x0000000606069981 */ /* 0x000ea2000c1e1900 */
[----:B------:R-:W3:Y:S01]  /*0450*/  @!P1 S2R R11, SR_CgaCtaId ;  /* 0x00000000000b9919 */ /* 0x000ee20000008800 */
[----:B------:R-:W-:Y:S01]  /*0460*/  @!P1 MOV R0, 0x400 ;  /* 0x0000040000009802 */ /* 0x000fe20000000f00 */
[----:B----4-:R-:W-:-:S05]  /*0470*/  IMAD.IADD R9, R9, 0x1, -R158 ;  /* 0x0000000109097824 */ /* 0x010fca00078e0a9e */
[----:B------:R-:W-:Y:S02]  /*0480*/  ISETP.LE.AND P2, PT, R9, UR12, PT ;  /* 0x0000000c09007c0c */ /* 0x000fe4000bf43270 */
[----:B---3--:R-:W-:-:S05]  /*0490*/  @!P1 LEA R0, R11, R0, 0x18 ;  /* 0x000000000b009211 */ /* 0x008fca00078ec0ff */
[----:B------:R-:W-:Y:S01]  /*04a0*/  @!P1 IMAD R9, R5, 0x4, R0 ;  /* 0x0000000405099824 */ /* 0x000fe200078e0200 */
[----:B------:R-:W3:Y:S04]  /*04b0*/  S2UR UR13, SR_CTAID.Y ;  /* 0x00000000000d79c3 */ /* 0x000ee80000002600 */
[----:B--2---:R1:W-:Y:S04]  /*04c0*/  @!P1 STS [R9+0x8880], R6 ;  /* 0x0088800609009388 */ /* 0x0043e80000000800 */
[----:B------:R-:W-:Y:S06]  /*04d0*/  BAR.SYNC.DEFER_BLOCKING 0x0 ;  /* 0x0000000000007b1d */ /* 0x000fec0000010000 */
[----:B-1-3--:R-:W-:Y:S05]  /*04e0*/  @P2 EXIT ;  /* 0x000000000000294d */ /* 0x00afea0003800000 */
[----:B------:R-:W-:Y:S01]  /*04f0*/  R2UR UR8, R158 ;  /* 0x000000009e0872ca */ /* 0x000fe200000e0000 */
[----:B------:R-:W1:-:S12]  /*0500*/  LDCU.64 UR4, c[0x0][0x5a0] ;  /* 0x0000b400ff0477ac */ /* 0x000e580008000a00 */
[----:B------:R-:W-:-:S04]  /*0510*/  UIADD3 UR12, UPT, UPT, UR8, UR12, URZ ;  /* 0x0000000c080c7290 */ /* 0x000fc8000fffe0ff */
[----:B------:R-:W-:-:S04]  /*0520*/  ULEA UR8, UR12, UR13, 0x2 ;  /* 0x0000000d0c087291 */ /* 0x000fc8000f8e10ff */
[----:B-1----:R-:W-:-:S06]  /*0530*/  UIMAD.WIDE UR4, UR8, 0x4, UR4 ;  /* 0x00000004080478a5 */ /* 0x002fcc000f8e0204 */
[----:B------:R-:W-:Y:S01]  /*0540*/  MOV R2, UR4 ;  /* 0x0000000400027c02 */ /* 0x000fe20008000f00 */
[----:B------:R-:W-:Y:S01]  /*0550*/  IMAD.U32 R3, RZ, RZ, UR5 ;  /* 0x00000005ff037e24 */ /* 0x000fe2000f8e00ff */
[----:B------:R-:W-:Y:S03]  /*0560*/  BSSY B0, `(.L_x_2) ;  /* 0x00000a5000007945 */ /* 0x000fe60003800000 */
[----:B------:R-:W1:Y:S01]  /*0570*/  LDCU UR4, c[0x0][0x5a8] ;  /* 0x0000b500ff0477ac */ /* 0x000e620008000800 */
[----:B------:R2:W5:Y:S01]  /*0580*/  LDG.E R159, desc[UR6][R2.64] ;  /* 0x00000006029f7981 */ /* 0x000562000c1e1900 */
[----:B------:R-:W-:Y:S01]  /*0590*/  LOP3.LUT R7, R5, 0xf, RZ, 0xc0, !PT ;  /* 0x0000000f05077812 */ /* 0x000fe200078ec0ff */
[----:B------:R-:W-:Y:S01]  /*05a0*/  IMAD.MOV.U32 R157, RZ, RZ, 0x1 ;  /* 0x00000001ff9d7424 */ /* 0x000fe200078e00ff */
[----:B------:R-:W-:Y:S01]  /*05b0*/  MOV R156, RZ ;  /* 0x000000ff009c7202 */ /* 0x000fe20000000f00 */
[----:B------:R-:W-:Y:S06]  /*05c0*/  @P0 BRA `(.L_x_3) ;  /* 0x0000000800780947 */ /* 0x000fec0003800000 */
[----:B--2---:R-:W2:Y:S01]  /*05d0*/  S2R R3, SR_CgaCtaId ;  /* 0x0000000000037919 */ /* 0x004ea20000008800 */
[----:B------:R-:W-:Y:S01]  /*05e0*/  MOV R2, 0x400 ;  /* 0x0000040000027802 */ /* 0x000fe20000000f00 */
[----:B------:R-:W-:-:S03]  /*05f0*/  IMAD.MOV.U32 R0, RZ, RZ, -0x80000000 ;  /* 0x80000000ff007424 */ /* 0x000fc600078e00ff */
[----:B--2---:R-:W-:-:S04]  /*0600*/  LEA R11, R3, R2, 0x18 ;  /* 0x00000002030b7211 */ /* 0x004fc800078ec0ff */
[----:B------:R-:W2:Y:S02]  /*0610*/  SYNCS.PHASECHK.TRANS64.TRYWAIT P0, [R11+URZ+0x28], R0 ;  /* 0x000028000b0075a7 */ /* 0x000ea400080011ff */
[----:B--2---:R-:W-:Y:S05]  /*0620*/  @!P0 BRA `(.L_x_4) ;  /* 0x0000003c00008947 */ /* 0x004fea0003800000 */
.L_x_47:
[----:B------:R-:W-:Y:S02]  /*0630*/  ELECT P1, URZ, PT ;  /* 0x0000000000ff782f */ /* 0x000fe40003820000 */
[----:B------:R-:W-:Y:S02]  /*0640*/  R2UR UR5, R11 ;  /* 0x000000000b0572ca */ /* 0x000fe400000e0000 */
[----:B------:R-:W-:-:S09]  /*0650*/  ELECT P0, URZ, PT ;  /* 0x0000000000ff782f */ /* 0x000fd20003800000 */
[----:B------:R-:W-:-:S04]  /*0660*/  @P1 IMAD.MOV.U32 R2, RZ, RZ, 0x800 ;  /* 0x00000800ff021424 */ /* 0x000fc800078e00ff */
[----:B------:R-:W-:Y:S01]  /*0670*/  VOTEU.ANY UP0, P0 ;  /* 0x0000000000ff7886 */ /* 0x000fe20000000100 */
[----:B------:R-:W-:Y:S01]  /*0680*/  VOTEU.ANY UP1, P0 ;  /* 0x0000000000ff7886 */ /* 0x000fe20000020100 */
[----:B------:R3:W-:Y:S01]  /*0690*/  @P1 SYNCS.ARRIVE.TRANS64 RZ, [R11+URZ+0x20], R2 ;  /* 0x000020020bff19a7 */ /* 0x0007e200080000ff */
[----:B------:R-:W-:Y:S02]  /*06a0*/  PLOP3.LUT P1, PT, PT, PT, PT, 0x8, 0x80 ;  /* 0x000000000080781c */ /* 0x000fe40003f2e170 */
[----:B------:R-:W4:Y:S01]  /*06b0*/  @UP0 LDCU.64 UR14, c[0x0][0x348] ;  /* 0x00006900ff0e07ac */ /* 0x000f220008000a00 */
[----:B------:R-:W-:Y:S02]  /*06c0*/  @UP0 UIADD3 UR8, UPT, UPT, UR5, 0x80, URZ ;  /* 0x0000008005080890 */ /* 0x000fe4000fffe0ff */
[----:B------:R-:W-:Y:S01]  /*06d0*/  @UP0 UIADD3 UR9, UPT, UPT, UR5, 0x20, URZ ;  /* 0x0000002005090890 */ /* 0x000fe2000fffe0ff */
[----:B------:R-:W-:Y:S01]  /*06e0*/  @UP0 UMOV UR10, URZ ;  /* 0x000000ff000a0c82 */ /* 0x000fe20008000000 */
[----:B------:R-:W-:-:S10]  /*06f0*/  @UP0 UMOV UR11, URZ ;  /* 0x000000ff000b0c82 */ /* 0x000fd40008000000 */
.L_x_5:
[----:B------:R-:W-:Y:S01]  /*0700*/  @P0 ELECT P1, URZ, PT ;  /* 0x0000000000ff082f */ /* 0x000fe20003820000 */
[----:B----4-:R4:W-:-:S12]  /*0710*/  @UP1 UTMALDG.4D [UR8], [UR14], desc[URZ] ;  /* 0x0000ff080e0015b4 */ /* 0x0109d80008019000 */
[----:B------:R-:W-:Y:S02]  /*0720*/  @P1 PLOP3.LUT P0, PT, P1, PT, PT, 0x8, 0x80 ;  /* 0x000000000080181c */ /* 0x000fe40000f0e170 */
[----:B------:R-:W-:-:S11]  /*0730*/  PLOP3.LUT P1, PT, PT, PT, PT, 0x8, 0x80 ;  /* 0x000000000080781c */ /* 0x000fd60003f2e170 */
[----:B----4-:R-:W-:Y:S05]  /*0740*/  @P0 BRA.U.ANY `(.L_x_5) ;  /* 0xfffffffd00ec0947 */ /* 0x010fea000393ffff */
[----:B------:R-:W-:Y:S02]  /*0750*/  ELECT P0, URZ, PT ;  /* 0x0000000000ff782f */ /* 0x000fe40003800000 */
[----:B------:R-:W-:-:S11]  /*0760*/  PLOP3.LUT P1, PT, PT, PT, PT, 0x8, 0x80 ;  /* 0x000000000080781c */ /* 0x000fd60003f2e170 */
[----:B------:R-:W-:Y:S01]  /*0770*/  VOTEU.ANY UP0, P0 ;  /* 0x0000000000ff7886 */ /* 0x000fe20000000100 */
[----:B------:R-:W-:-:S04]  /*0780*/  VOTEU.ANY UP1, P0 ;  /* 0x0000000000ff7886 */ /* 0x000fc80000020100 */
[----:B------:R-:W4:Y:S01]  /*0790*/  @UP0 LDCU.64 UR14, c[0x0][0x348] ;  /* 0x00006900ff0e07ac */ /* 0x000f220008000a00 */
[----:B------:R-:W-:Y:S02]  /*07a0*/  @UP0 UIADD3 UR8, UPT, UPT, UR5, 0x180, URZ ;  /* 0x0000018005080890 */ /* 0x000fe4000fffe0ff */
[----:B------:R-:W-:Y:S01]  /*07b0*/  @UP0 UIADD3 UR9, UPT, UPT, UR5, 0x20, URZ ;  /* 0x0000002005090890 */ /* 0x000fe2000fffe0ff */
[----:B------:R-:W-:Y:S01]  /*07c0*/  @UP0 UMOV UR10, 0x8 ;  /* 0x00000008000a0882 */ /* 0x000fe20000000000 */
[----:B------:R-:W-:-:S10]  /*07d0*/  @UP0 UMOV UR11, URZ ;  /* 0x000000ff000b0c82 */ /* 0x000fd40008000000 */
.L_x_6:
        /* <DEDUP_REMOVED lines=14> */
.L_x_7:
        /* <DEDUP_REMOVED lines=14> */
.L_x_8:
        /* <DEDUP_REMOVED lines=14> */
.L_x_9:
        /* <DEDUP_REMOVED lines=14> */
.L_x_10:
        /* <DEDUP_REMOVED lines=14> */
.L_x_11:
        /* <DEDUP_REMOVED lines=14> */
.L_x_12:
[----:B------:R-:W-:Y:S01]  /*0d20*/  @P0 ELECT P1, URZ, PT ;  /* 0x0000000000ff082f */ /* 0x000fe20003820000 */
[----:B----4-:R4:W-:-:S12]  /*0d30*/  @UP1 UTMALDG.4D [UR8], [UR14], desc[URZ] ;  /* 0x0000ff080e0015b4 */ /* 0x0109d80008019000 */
[----:B------:R-:W-:Y:S02]  /*0d40*/  @P1 PLOP3.LUT P0, PT, P1, PT, PT, 0x8, 0x80 ;  /* 0x000000000080181c */ /* 0x000fe40000f0e170 */
[----:B------:R-:W-:-:S11]  /*0d50*/  PLOP3.LUT P1, PT, PT, PT, PT, 0x8, 0x80 ;  /* 0x000000000080781c */ /* 0x000fd60003f2e170 */
[----:B----4-:R-:W-:Y:S05]  /*0d60*/  @P0 BRA.U.ANY `(.L_x_12) ;  /* 0xfffffffd00ec0947 */ /* 0x010fea000393ffff */
[----:B-----5:R-:W-:-:S13]  /*0d70*/  ISETP.GE.AND P0, PT, R159, 0x1, PT ;  /* 0x000000019f00780c */ /* 0x020fda0003f06270 */
[----:B------:R-:W-:Y:S05]  /*0d80*/  @!P0 BRA `(.L_x_3) ;  /* 0x0000000000888947 */ /* 0x000fea0003800000 */
[----:B------:R-:W4:Y:S02]  /*0d90*/  SYNCS.PHASECHK.TRANS64.TRYWAIT P0, [R11+URZ+0x8], R0 ;  /* 0x000008000b0075a7 */ /* 0x000f2400080011ff */
[----:B----4-:R-:W-:Y:S05]  /*0da0*/  @!P0 BRA `(.L_x_13) ;  /* 0x00000034003c8947 */ /* 0x010fea0003800000 */
.L_x_48:
[----:B------:R-:W-:Y:S02]  /*0db0*/  ELECT P0, URZ, PT ;  /* 0x0000000000ff782f */ /* 0x000fe40003800000 */
[----:B------:R-:W-:Y:S02]  /*0dc0*/  LEA R0, R159, R11, 0x2 ;  /* 0x0000000b9f007211 */ /* 0x000fe400078e10ff */
[----:B------:R-:W-:Y:S02]  /*0dd0*/  ELECT P1, URZ, PT ;  /* 0x0000000000ff782f */ /* 0x000fe40003820000 */
[----:B------:R-:W-:Y:S01]  /*0de0*/  R2UR UR16, R11 ;  /* 0x000000000b1072ca */ /* 0x000fe200000e0000 */
[----:B------:R-:W-:-:S06]  /*0df0*/  IMAD.MOV.U32 R156, RZ, RZ, 0x1 ;  /* 0x00000001ff9c7424 */ /* 0x000fcc00078e00ff */
[----:B--23--:R-:W2:Y:S01]  /*0e00*/  @P0 LDC.64 R2, c[0x0][0x348] ;  /* 0x0000d200ff020b82 */ /* 0x00cea20000000a00 */
[----:B------:R-:W-:-:S03]  /*0e10*/  @P0 R2UR UR17, R11 ;  /* 0x000000000b1102ca */ /* 0x000fc600000e0000 */
[----:B------:R-:W-:Y:S01]  /*0e20*/  @P1 IMAD.MOV.U32 R4, RZ, RZ, 0x4000 ;  /* 0x00004000ff041424 */ /* 0x000fe200078e00ff */
[----:B------:R-:W-:Y:S01]  /*0e30*/  VOTEU.ANY UP0, P0 ;  /* 0x0000000000ff7886 */ /* 0x000fe20000000100 */
[----:B------:R-:W-:Y:S02]  /*0e40*/  VOTEU.ANY UP1, P0 ;  /* 0x0000000000ff7886 */ /* 0x000fe40000020100 */
[----:B------:R3:W-:Y:S01]  /*0e50*/  @P1 SYNCS.ARRIVE.TRANS64 RZ, [R11+URZ], R4 ;  /* 0x000000040bff19a7 */ /* 0x0007e200080000ff */
[----:B------:R-:W4:Y:S01]  /*0e60*/  LDS R9, [R0+0x887c] ;  /* 0x00887c0000097984 */ /* 0x000f220000000800 */
[----:B------:R-:W-:Y:S01]  /*0e70*/  @UP0 UIADD3 UR16, UPT, UPT, UR16, 0x880, URZ ;  /* 0x0000088010100890 */ /* 0x000fe2000fffe0ff */
[----:B------:R-:W-:Y:S01]  /*0e80*/  @UP0 UMOV UR18, URZ ;  /* 0x000000ff00120c82 */ /* 0x000fe20008000000 */
[----:B--2---:R-:W-:-:S04]  /*0e90*/  @P0 IADD3 R2, P1, PT, R2, 0x80, RZ ;  /* 0x0000008002020810 */ /* 0x004fc80007f3e0ff */
[----:B------:R-:W-:Y:S01]  /*0ea0*/  @P0 R2UR UR5, R2 ;  /* 0x00000000020502ca */ /* 0x000fe200000e0000 */
[----:B------:R-:W-:Y:S01]  /*0eb0*/  @P0 IMAD.X R3, RZ, RZ, R3, P1 ;  /* 0x000000ffff030224 */ /* 0x000fe200008e0603 */
[----:B------:R-:W-:-:S04]  /*0ec0*/  PLOP3.LUT P1, PT, PT, PT, PT, 0x8, 0x80 ;  /* 0x000000000080781c */ /* 0x000fc80003f2e170 */
[----:B------:R-:W-:-:S07]  /*0ed0*/  @P0 R2UR UR8, R3 ;  /* 0x00000000030802ca */ /* 0x000fce00000e0000 */
[----:B------:R-:W-:-:S06]  /*0ee0*/  MOV R2, UR5 ;  /* 0x0000000500027c02 */ /* 0x000fcc0008000f00 */
[----:B------:R-:W-:Y:S01]  /*0ef0*/  IMAD.U32 R3, RZ, RZ, UR8 ;  /* 0x00000008ff037e24 */ /* 0x000fe2000f8e00ff */
[----:B------:R-:W-:Y:S02]  /*0f00*/  @P0 R2UR UR8, R2 ;  /* 0x00000000020802ca */ /* 0x000fe400000e0000 */
[----:B----4-:R-:W-:Y:S02]  /*0f10*/  @P0 LEA R9, R9, R158, 0x7 ;  /* 0x0000009e09090211 */ /* 0x010fe400078e38ff */
[----:B------:R-:W-:Y:S02]  /*0f20*/  @P0 R2UR UR9, R3 ;  /* 0x00000000030902ca */ /* 0x000fe400000e0000 */
[----:B---3--:R-:W-:-:S15]  /*0f30*/  @P0 R2UR UR19, R9 ;  /* 0x00000000091302ca */ /* 0x008fde00000e0000 */
.L_x_14:
[----:B------:R-:W-:Y:S01]  /*0f40*/  @P0 ELECT P1, URZ, PT ;  /* 0x0000000000ff082f */ /* 0x000fe20003820000 */
[----:B------:R-:W-:Y:S02]  /*0f50*/  UMOV UR20, UR13 ;  /* 0x0000000d00147c82 */ /* 0x000fe40008000000 */
[----:B------:R2:W-:Y:S10]  /*0f60*/  @UP1 UTMALDG.3D [UR16], [UR8], desc[URZ] ;  /* 0x0000ff10080015b4 */ /* 0x0005f40008011000 */
[----:B------:R-:W-:-:S02]  /*0f70*/  @P1 PLOP3.LUT P0, PT, P1, PT, PT, 0x8, 0x80 ;  /* 0x000000000080181c */ /* 0x000fc40000f0e170 */
[----:B------:R-:W-:-:S11]  /*0f80*/  PLOP3.LUT P1, PT, PT, PT, PT, 0x8, 0x80 ;  /* 0x000000000080781c */ /* 0x000fd60003f2e170 */
[----:B--2---:R-:W-:Y:S05]  /*0f90*/  @P0 BRA.U.ANY `(.L_x_14) ;  /* 0xfffffffd00e80947 */ /* 0x004fea000393ffff */
[----:B------:R-:W-:-:S07]  /*0fa0*/  MOV R157, RZ ;  /* 0x000000ff009d7202 */ /* 0x000fce0000000f00 */
.L_x_3:
[----:B-1----:R-:W-:Y:S05]  /*0fb0*/  BSYNC B0 ;  /* 0x0000000000007941 */ /* 0x002fea0003800000 */
.L_x_2:
[----:B------:R-:W1:Y:S01]  /*0fc0*/  S2UR UR8, SR_CgaCtaId ;  /* 0x00000000000879c3 */ /* 0x000e620000008800 */
[----:B------:R-:W-:Y:S01]  /*0fd0*/  UMOV UR5, 0x400 ;  /* 0x0000040000057882 */ /* 0x000fe20000000000 */
[----:B-----5:R-:W-:Y:S02]  /*0fe0*/  ISETP.GE.AND P1, PT, R159, 0x1, PT ;  /* 0x000000019f00780c */ /* 0x020fe40003f26270 */
[----:B------:R-:W-:Y:S02]  /*0ff0*/  PLOP3.LUT P0, PT, PT, PT, PT, 0x80, 0x8 ;  /* 0x000000000008781c */ /* 0x000fe40003f0f070 */
[----:B------:R-:W-:Y:S01]  /*1000*/  MOV R154, RZ ;  /* 0x000000ff009a7202 */ /* 0x000fe20000000f00 */
[----:B-1----:R-:W-:-:S06]  /*1010*/  ULEA UR5, UR8, UR5, 0x18 ;  /* 0x0000000508057291 */ /* 0x002fcc000f8ec0ff */
[----:B------:R-:W-:-:S04]  /*1020*/  IMAD.U32 R4, RZ, RZ, UR5 ;  /* 0x00000005ff047e24 */ /* 0x000fc8000f8e00ff */
[----:B------:R-:W1:Y:S01]  /*1030*/  SYNCS.PHASECHK.TRANS64.TRYWAIT P2, [R4+URZ+0x20], RZ ;  /* 0x000020ff040075a7 */ /* 0x000e6200080411ff */
[----:B------:R-:W-:Y:S01]  /*1040*/  IMAD R7, R7, 0x10, R4 ;  /* 0x0000001007077824 */ /* 0x000fe200078e0204 */
[----:B-1----:R-:W-:Y:S06]  /*1050*/  @P2 BRA `(.L_x_15) ;  /* 0x0000000000082947 */ /* 0x002fec0003800000 */
[----:B------:R-:W1:Y:S02]  /*1060*/  SYNCS.PHASECHK.TRANS64.TRYWAIT P2, [R4+URZ+0x20], RZ ;  /* 0x000020ff040075a7 */ /* 0x000e6400080411ff */
[----:B-1----:R-:W-:Y:S05]  /*1070*/  @!P2 BRA `(.L_x_16) ;  /* 0x0000003000a4a947 */ /* 0x002fea0003800000 */
.L_x_15:
[----:B------:R4:W1:Y:S01]  /*1080*/  LDSM.16.M88.2 R8, [R7+0x80] ;  /* 0x000080000708783b */ /* 0x0008620000000100 */
[----:B------:R-:W-:Y:S02]  /*1090*/  MOV R155, 0xff800000 ;  /* 0xff800000009b7802 */ /* 0x000fe40000000f00 */
[----:B------:R-:W-:Y:S02]  /*10a0*/  CS2R R24, SRZ ;  /* 0x0000000000187805 */ /* 0x000fe4000001ff00 */
[----:B------:R-:W-:Y:S01]  /*10b0*/  CS2R R26, SRZ ;  /* 0x00000000001a7805 */ /* 0x000fe2000001ff00 */
[----:B--23--:R4:W2:Y:S01]  /*10c0*/  LDSM.16.M88.2 R10, [R7+0x180] ;  /* 0x00018000070a783b */ /* 0x00c8a20000000100 */
[----:B------:R-:W-:Y:S02]  /*10d0*/  CS2R R28, SRZ ;  /* 0x00000000001c7805 */ /* 0x000fe4000001ff00 */
[----:B------:R-:W-:Y:S02]  /*10e0*/  CS2R R30, SRZ ;  /* 0x00000000001e7805 */ /* 0x000fe4000001ff00 */
[----:B------:R-:W-:Y:S01]  /*10f0*/  CS2R R32, SRZ ;  /* 0x0000000000207805 */ /* 0x000fe2000001ff00 */
[----:B------:R4:W3:Y:S01]  /*1100*/  LDSM.16.M88.2 R12, [R7+0x280] ;  /* 0x00028000070c783b */ /* 0x0008e20000000100 */
[----:B------:R-:W-:-:S02]  /*1110*/  CS2R R34, SRZ ;  /* 0x0000000000227805 */ /* 0x000fc4000001ff00 */
[----:B------:R-:W-:Y:S02]  /*1120*/  CS2R R36, SRZ ;  /* 0x0000000000247805 */ /* 0x000fe4000001ff00 */
[----:B------:R-:W-:Y:S01]  /*1130*/  CS2R R38, SRZ ;  /* 0x0000000000267805 */ /* 0x000fe2000001ff00 */
[----:B------:R4:W1:Y:S01]  /*1140*/  LDSM.16.M88.2 R14, [R7+0x380] ;  /* 0x00038000070e783b */ /* 0x0008620000000100 */
[----:B------:R-:W-:Y:S02]  /*1150*/  CS2R R40, SRZ ;  /* 0x0000000000287805 */ /* 0x000fe4000001ff00 */
[----:B------:R-:W-:Y:S02]  /*1160*/  CS2R R42, SRZ ;  /* 0x00000000002a7805 */ /* 0x000fe4000001ff00 */
[----:B------:R-:W-:Y:S01]  /*1170*/  CS2R R44, SRZ ;  /* 0x00000000002c7805 */ /* 0x000fe2000001ff00 */
[----:B------:R4:W1:Y:S01]  /*1180*/  LDSM.16.M88.2 R16, [R7+0x480] ;  /* 0x000480000710783b */ /* 0x0008620000000100 */
[----:B------:R-:W-:-:S02]  /*1190*/  CS2R R46, SRZ ;  /* 0x00000000002e7805 */ /* 0x000fc4000001ff00 */
[----:B------:R-:W-:Y:S02]  /*11a0*/  CS2R R48, SRZ ;  /* 0x0000000000307805 */ /* 0x000fe4000001ff00 */
[----:B------:R-:W-:Y:S01]  /*11b0*/  CS2R R50, SRZ ;  /* 0x0000000000327805 */ /* 0x000fe2000001ff00 */
[----:B------:R4:W1:Y:S01]  /*11c0*/  LDSM.16.M88.2 R18, [R7+0x580] ;  /* 0x000580000712783b */ /* 0x0008620000000100 */
[----:B------:R-:W-:Y:S02]  /*11d0*/  CS2R R52, SRZ ;  /* 0x0000000000347805 */ /* 0x000fe4000001ff00 */
[----:B------:R-:W-:Y:S01]  /*11e0*/  CS2R R54, SRZ ;  /* 0x0000000000367805 */ /* 0x000fe2000001ff00 */
[----:B------:R4:W1:Y:S04]  /*11f0*/  LDSM.16.M88.2 R20, [R7+0x680] ;  /* 0x000680000714783b */ /* 0x0008680000000100 */
[----:B------:R4:W1:Y:S01]  /*1200*/  LDSM.16.M88.2 R22, [R7+0x780] ;  /* 0x000780000716783b */ /* 0x0008620000000100 */
[----:B------:R4:W1:Y:S01]  /*1210*/  @P1 SYNCS.PHASECHK.TRANS64.TRYWAIT P0, [R4+URZ], RZ ;  /* 0x000000ff040015a7 */ /* 0x00086200080011ff */
[----:B------:R-:W-:Y:S05]  /*1220*/  @!P1 BRA `(.L_x_17) ;  /* 0x0000002400c89947 */ /* 0x000fea0003800000 */
[----:B------:R-:W4:Y:S01]  /*1230*/  LDC.64 R162, c[0x0][0x348] ;  /* 0x0000d200ffa27b82 */ /* 0x000f220000000a00 */
[----:B------:R-:W-:Y:S01]  /*1240*/  IMAD.MOV R153, RZ, RZ, -R159 ;  /* 0x000000ffff997224 */ /* 0x000fe200078e0a9f */
[----:B------:R-:W-:Y:S01]  /*1250*/  MOV R154, RZ ;  /* 0x000000ff009a7202 */ /* 0x000fe20000000f00 */
[----:B------:R-:W-:Y:S01]  /*1260*/  IMAD.MOV.U32 R155, RZ, RZ, -0x800000 ;  /* 0xff800000ff9b7424 */ /* 0x000fe200078e00ff */
[----:B------:R-:W-:Y:S01]  /*1270*/  MOV R152, 0x1 ;  /* 0x0000000100987802 */ /* 0x000fe20000000f00 */
[----:B----4-:R-:W-:Y:S01]  /*1280*/  IMAD.MOV.U32 R7, RZ, RZ, RZ ;  /* 0x000000ffff077224 */ /* 0x010fe200078e00ff */
[----:B------:R-:W-:Y:S02]  /*1290*/  CS2R R2, SRZ ;  /* 0x0000000000027805 */ /* 0x000fe4000001ff00 */
[----:B------:R-:W-:-:S07]  /*12a0*/  MOV R0, RZ ;  /* 0x000000ff00007202 */ /* 0x000fce0000000f00 */
.L_x_38:
[----:B------:R-:W-:Y:S01]  /*12b0*/  ISETP.GE.AND P1, PT, R2, R159, PT ;  /* 0x0000009f0200720c */ /* 0x000fe20003f26270 */
[----:B------:R-:W-:Y:S03]  /*12c0*/  BSSY B0, `(.L_x_18) ;  /* 0x0000009000007945 */ /* 0x000fe60003800000 */
[----:B------:R-:W-:Y:S01]  /*12d0*/  ISETP.NE.OR P1, PT, R160, RZ, P1 ;  /* 0x000000ffa000720c */ /* 0x000fe20000f25670 */
[----:B-1----:R-:W-:-:S12]  /*12e0*/  @P0 BRA `(.L_x_19) ;  /* 0x0000000000180947 */ /* 0x002fd80003800000 */
[----:B------:R-:W1:Y:S01]  /*12f0*/  S2R R56, SR_CgaCtaId ;  /* 0x0000000000387919 */ /* 0x000e620000008800 */
[----:B------:R-:W-:Y:S01]  /*1300*/  MOV R5, 0x400 ;  /* 0x0000040000057802 */ /* 0x000fe20000000f00 */
[----:B------:R-:W-:-:S03]  /*1310*/  IMAD.U32 R4, R3, -0x80000000, RZ ;  /* 0x8000000003047824 */ /* 0x000fc600078e00ff */
[----:B-1----:R-:W-:-:S04]  /*1320*/  LEA R57, R56, R5, 0x18 ;  /* 0x0000000538397211 */ /* 0x002fc800078ec0ff */
[----:B------:R-:W1:Y:S02]  /*1330*/  SYNCS.PHASECHK.TRANS64.TRYWAIT P0, [R57+URZ], R4 ;  /* 0x00000004390075a7 */ /* 0x000e6400080011ff */
[----:B-1----:R-:W-:Y:S05]  /*1340*/  @!P0 BRA `(.L_x_20) ;  /* 0x0000003000048947 */ /* 0x002fea0003800000 */
.L_x_19:
[----:B------:R-:W-:Y:S05]  /*1350*/  BSYNC B0 ;  /* 0x0000000000007941 */ /* 0x000fea0003800000 */
.L_x_18:
[----:B------:R-:W-:Y:S04]  /*1360*/  BSSY B0, `(.L_x_21) ;  /* 0x000002b000007945 */ /* 0x000fe80003800000 */
[----:B------:R-:W-:Y:S05]  /*1370*/  @P1 BRA `(.L_x_22) ;  /* 0x0000000000a41947 */ /* 0x000fea0003800000 */
[----:B------:R-:W4:Y:S01]  /*1380*/  S2R R56, SR_CgaCtaId ;  /* 0x0000000000387919 */ /* 0x000f220000008800 */
[----:B-1----:R-:W-:Y:S01]  /*1390*/  MOV R5, 0x400 ;  /* 0x0000040000057802 */ /* 0x002fe20000000f00 */
[----:B------:R-:W-:Y:S01]  /*13a0*/  BSSY B1, `(.L_x_23) ;  /* 0x0000005000017945 */ /* 0x000fe20003800000 */
[----:B------:R-:W-:Y:S02]  /*13b0*/  SHF.L.U32 R4, R152, 0x1f, RZ ;  /* 0x0000001f98047819 */ /* 0x000fe400000006ff */
[----:B----4-:R-:W-:-:S04]  /*13c0*/  LEA R59, R56, R5, 0x18 ;  /* 0x00000005383b7211 */ /* 0x010fc800078ec0ff */
[----:B------:R-:W1:Y:S02]  /*13d0*/  SYNCS.PHASECHK.TRANS64.TRYWAIT P0, [R59+URZ+0x18], R4 ;  /* 0x000018043b0075a7 */ /* 0x000e6400080011ff */
[----:B-1----:R-:W-:Y:S05]  /*13e0*/  @!P0 BRA `(.L_x_24) ;  /* 0x0000002c00f48947 */ /* 0x002fea0003800000 */
.L_x_51:
[----:B------:R-:W-:Y:S05]  /*13f0*/  BSYNC B1 ;  /* 0x0000000000017941 */ /* 0x000fea0003800000 */
.L_x_23:
[----:B------:R-:W-:Y:S02]  /*1400*/  ELECT P1, URZ, PT ;  /* 0x0000000000ff782f */ /* 0x000fe40003820000 */
[----:B------:R-:W-:Y:S02]  /*1410*/  LOP3.LUT R4, RZ, R2, RZ, 0x33, !PT ;  /* 0x00000002ff047212 */ /* 0x000fe400078e33ff */
[----:B------:R-:W-:Y:S02]  /*1420*/  ELECT P0, URZ, PT ;  /* 0x0000000000ff782f */ /* 0x000fe40003800000 */
[----:B------:R-:W-:Y:S01]  /*1430*/  R2UR UR17, R59 ;  /* 0x000000003b1172ca */ /* 0x000fe200000e0000 */
[----:B------:R-:W-:-:S05]  /*1440*/  IMAD.IADD R4, R159, 0x1, R4 ;  /* 0x000000019f047824 */ /* 0x000fca00078e0204 */
[----:B------:R-:W-:Y:S01]  /*1450*/  LEA R56, R4, R59, 0x2 ;  /* 0x0000003b04387211 */ /* 0x000fe200078e10ff */
[----:B------:R-:W-:-:S04]  /*1460*/  @P1 IMAD.MOV.U32 R4, RZ, RZ, 0x4000 ;  /* 0x00004000ff041424 */ /* 0x000fc800078e00ff */
[----:B------:R-:W-:Y:S01]  /*1470*/  VOTEU.ANY UP0, P0 ;  /* 0x0000000000ff7886 */ /* 0x000fe20000000100 */
[----:B------:R-:W-:Y:S01]  /*1480*/  VOTEU.ANY UP1, P0 ;  /* 0x0000000000ff7886 */ /* 0x000fe20000020100 */
[----:B------:R4:W-:Y:S01]  /*1490*/  @P1 SYNCS.ARRIVE.TRANS64 RZ, [R59+URZ+0x10], R4 ;  /* 0x000010043bff19a7 */ /* 0x0009e200080000ff */
[----:B------:R-:W5:Y:S02]  /*14a0*/  LDS R57, [R56+0x8880] ;  /* 0x0088800038397984 */ /* 0x000f640000000800 */
[----:B------:R-:W-:Y:S02]  /*14b0*/  @UP0 UIADD3 UR16, UPT, UPT, UR17, 0x4880, URZ ;  /* 0x0000488011100890 */ /* 0x000fe4000fffe0ff */
[----:B------:R-:W-:Y:S01]  /*14c0*/  @UP0 UIADD3 UR17, UPT, UPT, UR17, 0x10, URZ ;  /* 0x0000001011110890 */ /* 0x000fe2000fffe0ff */
[----:B------:R-:W-:Y:S01]  /*14d0*/  @UP0 UMOV UR18, URZ ;  /* 0x000000ff00120c82 */ /* 0x000fe20008000000 */
[----:B----4-:R-:W-:-:S04]  /*14e0*/  @P0 IADD3 R4, P1, PT, R162, 0x100, RZ ;  /* 0x00000100a2040810 */ /* 0x010fc80007f3e0ff */
[----:B-1----:R-:W-:Y:S01]  /*14f0*/  @P0 IADD3.X R5, PT, PT, RZ, R163, RZ, P1, !PT ;  /* 0x000000a3ff050210 */ /* 0x002fe20000ffe4ff */
[----:B------:R-:W1:Y:S01]  /*1500*/  @UP0 S2UR UR20, SR_CTAID.Y ;  /* 0x00000000001409c3 */ /* 0x000e620000002600 */
[----:B------:R-:W-:Y:S02]  /*1510*/  @P0 R2UR UR5, R4 ;  /* 0x00000000040502ca */ /* 0x000fe400000e0000 */
[----:B------:R-:W-:Y:S02]  /*1520*/  @P0 R2UR UR8, R5 ;  /* 0x00000000050802ca */ /* 0x000fe400000e0000 */
[----:B------:R-:W-:-:S09]  /*1530*/  PLOP3.LUT P1, PT, PT, PT, PT, 0x8, 0x80 ;  /* 0x000000000080781c */ /* 0x000fd20003f2e170 */
[----:B------:R-:W-:Y:S02]  /*1540*/  IMAD.U32 R4, RZ, RZ, UR5 ;  /* 0x00000005ff047e24 */ /* 0x000fe4000f8e00ff */
[----:B------:R-:W-:-:S03]  /*1550*/  MOV R5, UR8 ;  /* 0x0000000800057c02 */ /* 0x000fc60008000f00 */
[----:B------:R-:W-:Y:S02]  /*1560*/  @P0 R2UR UR8, R4 ;  /* 0x00000000040802ca */ /* 0x000fe400000e0000 */
[----:B------:R-:W-:Y:S01]  /*1570*/  @P0 R2UR UR9, R5 ;  /* 0x00000000050902ca */ /* 0x000fe200000e0000 */
[----:B-1---5:R-:W-:-:S14]  /*1580*/  @P0 IMAD R4, R57, 0x80, R158 ;  /* 0x0000008039040824 */ /* 0x022fdc00078e029e */
.L_x_25:
[----:B------:R-:W-:-:S13]  /*1590*/  @P0 ELECT P1, URZ, PT ;  /* 0x0000000000ff082f */ /* 0x000fda0003820000 */
[----:B------:R-:W-:Y:S02]  /*15a0*/  @P1 R2UR.BROADCAST UR19, R4 ;  /* 0x00000000041312ca */ /* 0x000fe400008e0000 */
[----:B------:R-:W-:-:S11]  /*15b0*/  @P1 PLOP3.LUT P0, PT, P1, PT, PT, 0x8, 0x80 ;  /* 0x000000000080181c */ /* 0x000fd60000f0e170 */
[----:B------:R1:W-:Y:S01]  /*15c0*/  @UP1 UTMALDG.3D [UR16], [UR8], desc[URZ] ;  /* 0x0000ff10080015b4 */ /* 0x0003e20008011000 */
[----:B------:R-:W-:Y:S01]  /*15d0*/  PLOP3.LUT P1, PT, PT, PT, PT, 0x8, 0x80 ;  /* 0x000000000080781c */ /* 0x000fe20003f2e170 */
[----:B-1----:R-:W-:-:S12]  /*15e0*/  @P0 BRA.U.ANY `(.L_x_25) ;  /* 0xfffffffd00e80947 */ /* 0x002fd8000393ffff */
[----:B------:R-:W-:Y:S02]  /*15f0*/  IADD3 R2, PT, PT, R2, 0x1, RZ ;  /* 0x0000000102027810 */ /* 0x000fe40007ffe0ff */
[----:B------:R-:W-:-:S07]  /*1600*/  LOP3.LUT R152, R152, 0x1, RZ, 0x3c, !PT ;  /* 0x0000000198987812 */ /* 0x000fce00078e3cff */
.L_x_22:
[----:B------:R-:W-:Y:S05]  /*1610*/  BSYNC B0 ;  /* 0x0000000000007941 */ /* 0x000fea0003800000 */
.L_x_21:
[----:B-1----:R-:W1:Y:S01]  /*1620*/  S2R R5, SR_TID.X ;  /* 0x0000000000057919 */ /* 0x002e620000002100 */
[----:B------:R-:W4:Y:S01]  /*1630*/  S2UR UR8, SR_CgaCtaId ;  /* 0x00000000000879c3 */ /* 0x000f220000008800 */
[----:B------:R-:W-:Y:S01]  /*1640*/  UMOV UR5, 0x400 ;  /* 0x0000040000057882 */ /* 0x000fe20000000000 */
[----:B------:R-:W-:Y:S01]  /*1650*/  ISETP.GE.AND P0, PT, R156, R159, PT ;  /* 0x0000009f9c00720c */ /* 0x000fe20003f06270 */
[----:B------:R-:W-:Y:S01]  /*1660*/  BSSY B0, `(.L_x_26) ;  /* 0x00000a1000007945 */ /* 0x000fe20003800000 */
[----:B------:R-:W-:Y:S02]  /*1670*/  LOP3.LUT R3, R3, 0x1, RZ, 0x3c, !PT ;  /* 0x0000000103037812 */ /* 0x000fe400078e3cff */
[----:B------:R-:W-:Y:S01]  /*1680*/  ISETP.NE.OR P0, PT, R160, RZ, P0 ;  /* 0x000000ffa000720c */ /* 0x000fe20000705670 */
[----:B----4-:R-:W-:Y:S01]  /*1690*/  ULEA UR5, UR8, UR5, 0x18 ;  /* 0x0000000508057291 */ /* 0x010fe2000f8ec0ff */
[C---:B-1----:R-:W-:Y:S01]  /*16a0*/  IMAD R4, R5.reuse, 0x40, R5 ;  /* 0x0000004005047824 */ /* 0x042fe200078e0205 */
[----:B------:R-:W-:-:S02]  /*16b0*/  SHF.L.U32 R57, R5, 0x5, RZ ;  /* 0x0000000505397819 */ /* 0x000fc400000006ff */
[----:B------:R-:W-:Y:S02]  /*16c0*/  ISETP.NE.AND P1, PT, R5, RZ, PT ;  /* 0x000000ff0500720c */ /* 0x000fe40003f25270 */
[----:B------:R-:W-:Y:S01]  /*16d0*/  LOP3.LUT R56, R4, 0x1c8, RZ, 0xc0, !PT ;  /* 0x000001c804387812 */ /* 0x000fe200078ec0ff */
[----:B------:R-:W-:-:S03]  /*16e0*/  IMAD.U32 R4, RZ, RZ, UR5 ;  /* 0x00000005ff047e24 */ /* 0x000fc6000f8e00ff */
[----:B------:R-:W-:-:S04]  /*16f0*/  LOP3.LUT R57, R56, 0x200, R57, 0xf8, !PT ;  /* 0x0000020038397812 */ /* 0x000fc800078ef839 */
[----:B------:R-:W-:-:S04]  /*1700*/  IADD3 R144, PT, PT, R4, R57, R57 ;  /* 0x0000003904907210 */ /* 0x000fc80007ffe039 */
[C---:B------:R-:W-:Y:S01]  /*1710*/  IADD3 R140, PT, PT, R144.reuse, 0x880, RZ ;  /* 0x00000880908c7810 */ /* 0x040fe20007ffe0ff */
[C---:B------:R-:W-:Y:S01]  /*1720*/  VIADD R136, R144.reuse, 0x8a0 ;  /* 0x000008a090887836 */ /* 0x040fe20000000000 */
[C---:B------:R-:W-:Y:S01]  /*1730*/  IADD3 R145, PT, PT, R144.reuse, 0x8c0, RZ ;  /* 0x000008c090917810 */ /* 0x040fe20007ffe0ff */
[----:B------:R-:W-:Y:S01]  /*1740*/  VIADD R144, R144, 0x8e0 ;  /* 0x000008e090907836 */ /* 0x000fe20000000000 */
[----:B------:R-:W-:-:S04]  /*1750*/  SHF.R.U32.HI R57, RZ, 0x3, R140 ;  /* 0x00000003ff397819 */ /* 0x000fc8000001168c */
[----:B------:R-:W-:Y:S02]  /*1760*/  LOP3.LUT R140, R140, 0x70, R57, 0x78, !PT ;  /* 0x000000708c8c7812 */ /* 0x000fe400078e7839 */
[----:B------:R-:W-:Y:S02]  /*1770*/  SHF.R.U32.HI R57, RZ, 0x3, R136 ;  /* 0x00000003ff397819 */ /* 0x000fe40000011688 */
[----:B------:R-:W-:Y:S01]  /*1780*/  SHF.R.U32.HI R161, RZ, 0x3, R144 ;  /* 0x00000003ffa17819 */ /* 0x000fe20000011690 */
[----:B------:R-:W1:Y:S01]  /*1790*/  LDSM.16.M88.4 R88, [R140+0x2000] ;  /* 0x002000008c58783b */ /* 0x000e620000000200 */
[----:B------:R-:W-:Y:S02]  /*17a0*/  LOP3.LUT R136, R136, 0x70, R57, 0x78, !PT ;  /* 0x0000007088887812 */ /* 0x000fe400078e7839 */
[----:B------:R-:W-:Y:S01]  /*17b0*/  LOP3.LUT R161, R144, 0x70, R161, 0x78, !PT ;  /* 0x0000007090a17812 */ /* 0x000fe200078e78a1 */
[----:B------:R-:W4:Y:S04]  /*17c0*/  LDSM.16.M88.4 R80, [R140+0x800] ;  /* 0x000800008c50783b */ /* 0x000f280000000200 */
[----:B------:R-:W5:Y:S04]  /*17d0*/  LDSM.16.M88.4 R72, [R140] ;  /* 0x000000008c48783b */ /* 0x000f680000000200 */
[----:B------:R-:W3:Y:S04]  /*17e0*/  LDSM.16.M88.4 R96, [R136+0x2000] ;  /* 0x002000008860783b */ /* 0x000ee80000000200 */
[----:B------:R-:W2:Y:S04]  /*17f0*/  LDSM.16.M88.4 R68, [R136+0x800] ;  /* 0x000800008844783b */ /* 0x000ea80000000200 */
[----:B------:R-:W2:Y:S04]  /*1800*/  LDSM.16.M88.4 R60, [R136] ;  /* 0x00000000883c783b */ /* 0x000ea80000000200 */
[----:B------:R-:W2:Y:S04]  /*1810*/  LDSM.16.M88.4 R100, [R140+0x1800] ;  /* 0x001800008c64783b */ /* 0x000ea80000000200 */
[----:B------:R-:W2:Y:S04]  /*1820*/  LDSM.16.M88.4 R108, [R140+0x1000] ;  /* 0x001000008c6c783b */ /* 0x000ea80000000200 */
[----:B------:R-:W2:Y:S04]  /*1830*/  LDSM.16.M88.4 R84, [R136+0x1800] ;  /* 0x001800008854783b */ /* 0x000ea80000000200 */
[----:B------:R-:W2:Y:S02]  /*1840*/  LDSM.16.M88.4 R76, [R136+0x1000] ;  /* 0x00100000884c783b */ /* 0x000ea40000000200 */
[C---:B-12---:R-:W-:Y:S02]  /*1850*/  HMMA.16816.F32.BF16 R92, R8.reuse, R88, RZ ;  /* 0x00000058085c723c */ /* 0x046fe400000418ff */
[----:B------:R-:W1:Y:S04]  /*1860*/  LDSM.16.M88.4 R132, [R140+0x2800] ;  /* 0x002800008c84783b */ /* 0x000e680000000200 */
[----:B------:R-:W2:Y:S02]  /*1870*/  LDSM.16.M88.4 R128, [R140+0x3000] ;  /* 0x003000008c80783b */ /* 0x000ea40000000200 */
[C---:B------:R-:W-:Y:S02]  /*1880*/  HMMA.16816.F32.BF16 R88, R8.reuse, R90, RZ ;  /* 0x0000005a0858723c */ /* 0x040fe400000418ff */
[----:B------:R-:W1:Y:S04]  /*1890*/  LDSM.16.M88.4 R104, [R136+0x2800] ;  /* 0x002800008868783b */ /* 0x000e680000000200 */
[----:B------:R-:W1:Y:S02]  /*18a0*/  LDSM.16.M88.4 R112, [R136+0x3000] ;  /* 0x003000008870783b */ /* 0x000e640000000200 */
[C---:B----4-:R-:W-:Y:S02]  /*18b0*/  HMMA.16816.F32.BF16 R64, R8.reuse, R80, RZ ;  /* 0x000000500840723c */ /* 0x050fe400000418ff */
[----:B------:R-:W-:Y:S04]  /*18c0*/  LDSM.16.M88.4 R140, [R140+0x3800] ;  /* 0x003800008c8c783b */ /* 0x000fe80000000200 */
[----:B------:R-:W-:Y:S02]  /*18d0*/  LDSM.16.M88.4 R136, [R136+0x3800] ;  /* 0x003800008888783b */ /* 0x000fe40000000200 */
[C---:B-----5:R-:W-:Y:S02]  /*18e0*/  HMMA.16816.F32.BF16 R56, R8.reuse, R72, RZ ;  /* 0x000000480838723c */ /* 0x060fe400000418ff */
[----:B------:R-:W-:Y:S06]  /*18f0*/  LDSM.16.M88.4 R148, [R161+0x3800] ;  /* 0x00380000a194783b */ /* 0x000fec0000000200 */
[C---:B------:R-:W-:Y:S08]  /*1900*/  HMMA.16816.F32.BF16 R80, R8.reuse, R82, RZ ;  /* 0x000000520850723c */ /* 0x040ff000000418ff */
[----:B------:R-:W-:Y:S08]  /*1910*/  HMMA.16816.F32.BF16 R72, R8, R74, RZ ;  /* 0x0000004a0848723c */ /* 0x000ff000000418ff */
[C---:B---3--:R-:W-:Y:S08]  /*1920*/  HMMA.16816.F32.BF16 R92, R12.reuse, R96, R92 ;  /* 0x000000600c5c723c */ /* 0x048ff0000004185c */
[----:B------:R-:W-:Y:S01]  /*1930*/  HMMA.16816.F32.BF16 R96, R12, R98, R88 ;  /* 0x000000620c60723c */ /* 0x000fe20000041858 */
[----:B------:R-:W-:-:S04]  /*1940*/  SHF.R.U32.HI R88, RZ, 0x3, R145 ;  /* 0x00000003ff587819 */ /* 0x000fc80000011691 */
[----:B------:R-:W-:-:S03]  /*1950*/  LOP3.LUT R145, R145, 0x70, R88, 0x78, !PT ;  /* 0x0000007091917812 */ /* 0x000fc600078e7858 */
[C---:B------:R-:W-:Y:S02]  /*1960*/  HMMA.16816.F32.BF16 R64, R12.reuse, R68, R64 ;  /* 0x000000440c40723c */ /* 0x040fe40000041840 */
[----:B------:R-:W3:Y:S04]  /*1970*/  LDSM.16.M88.4 R116, [R145+0x1000] ;  /* 0x001000009174783b */ /* 0x000ee80000000200 */
[----:B------:R-:W4:Y:S02]  /*1980*/  LDSM.16.M88.4 R124, [R145] ;  /* 0x00000000917c783b */ /* 0x000f240000000200 */
[C---:B------:R-:W-:Y:S02]  /*1990*/  HMMA.16816.F32.BF16 R56, R12.reuse, R60, R56 ;  /* 0x0000003c0c38723c */ /* 0x040fe40000041838 */
[----:B------:R-:W5:Y:S04]  /*19a0*/  LDSM.16.M88.4 R120, [R145+0x800] ;  /* 0x000800009178783b */ /* 0x000f680000000200 */
[----:B------:R-:W1:Y:S02]  /*19b0*/  LDSM.16.M88.4 R88, [R145+0x1800] ;  /* 0x001800009158783b */ /* 0x000e640000000200 */
[C---:B------:R-:W-:Y:S08]  /*19c0*/  HMMA.16816.F32.BF16 R68, R12.reuse, R70, R80 ;  /* 0x000000460c44723c */ /* 0x040ff00000041850 */
[----:B------:R-:W-:Y:S08]  /*19d0*/  HMMA.16816.F32.BF16 R60, R12, R62, R72 ;  /* 0x0000003e0c3c723c */ /* 0x000ff00000041848 */
[C---:B------:R-:W-:Y:S08]  /*19e0*/  HMMA.16816.F32.BF16 R80, R8.reuse, R100, RZ ;  /* 0x000000640850723c */ /* 0x040ff000000418ff */
[C---:B------:R-:W-:Y:S08]  /*19f0*/  HMMA.16816.F32.BF16 R72, R8.reuse, R108, RZ ;  /* 0x0000006c0848723c */ /* 0x040ff000000418ff */
[C---:B------:R-:W-:Y:S08]  /*1a00*/  HMMA.16816.F32.BF16 R100, R8.reuse, R102, RZ ;  /* 0x000000660864723c */ /* 0x040ff000000418ff */
[----:B------:R-:W-:Y:S08]  /*1a10*/  HMMA.16816.F32.BF16 R108, R8, R110, RZ ;  /* 0x0000006e086c723c */ /* 0x000ff000000418ff */
[C---:B------:R-:W-:Y:S08]  /*1a20*/  HMMA.16816.F32.BF16 R80, R12.reuse, R84, R80 ;  /* 0x000000540c50723c */ /* 0x040ff00000041850 */
[C---:B------:R-:W-:Y:S08]  /*1a30*/  HMMA.16816.F32.BF16 R72, R12.reuse, R76, R72 ;  /* 0x0000004c0c48723c */ /* 0x040ff00000041848 */
[C---:B------:R-:W-:Y:S08]  /*1a40*/  HMMA.16816.F32.BF16 R84, R12.reuse, R86, R100 ;  /* 0x000000560c54723c */ /* 0x040ff00000041864 */
[----:B------:R-:W-:Y:S08]  /*1a50*/  HMMA.16816.F32.BF16 R76, R12, R78, R108 ;  /* 0x0000004e0c4c723c */ /* 0x000ff0000004186c */
[C---:B-1----:R-:W-:Y:S08]  /*1a60*/  HMMA.16816.F32.BF16 R100, R8.reuse, R132, RZ ;  /* 0x000000840864723c */ /* 0x042ff000000418ff */
[C---:B------:R-:W-:Y:S08]  /*1a70*/  HMMA.16816.F32.BF16 R132, R8.reuse, R134, RZ ;  /* 0x000000860884723c */ /* 0x040ff000000418ff */
[C---:B--2---:R-:W-:Y:S08]  /*1a80*/  HMMA.16816.F32.BF16 R108, R8.reuse, R128, RZ ;  /* 0x00000080086c723c */ /* 0x044ff000000418ff */
[----:B------:R-:W-:Y:S08]  /*1a90*/  HMMA.16816.F32.BF16 R128, R8, R130, RZ ;  /* 0x000000820880723c */ /* 0x000ff000000418ff */
[C---:B------:R-:W-:Y:S08]  /*1aa0*/  HMMA.16816.F32.BF16 R100, R12.reuse, R104, R100 ;  /* 0x000000680c64723c */ /* 0x040ff00000041864 */
[C---:B------:R-:W-:Y:S01]  /*1ab0*/  HMMA.16816.F32.BF16 R104, R12.reuse, R106, R132 ;  /* 0x0000006a0c68723c */ /* 0x040fe20000041884 */
[----:B------:R-:W1:Y:S07]  /*1ac0*/  LDSM.16.M88.4 R132, [R145+0x3800] ;  /* 0x003800009184783b */ /* 0x000e6e0000000200 */
[----:B------:R-:W-:Y:S08]  /*1ad0*/  HMMA.16816.F32.BF16 R108, R12, R112, R108 ;  /* 0x000000700c6c723c */ /* 0x000ff0000004186c */
[C---:B---3--:R-:W-:Y:S08]  /*1ae0*/  HMMA.16816.F32.BF16 R72, R16.reuse, R116, R72 ;  /* 0x000000741048723c */ /* 0x048ff00000041848 */
[----:B------:R-:W-:Y:S08]  /*1af0*/  HMMA.16816.F32.BF16 R76, R16, R118, R76 ;  /* 0x00000076104c723c */ /* 0x000ff0000004184c */
[----:B------:R-:W-:Y:S01]  /*1b00*/  HMMA.16816.F32.BF16 R112, R12, R114, R128 ;  /* 0x000000720c70723c */ /* 0x000fe20000041880 */
[----:B------:R-:W2:Y:S07]  /*1b10*/  LDSM.16.M88.4 R128, [R145+0x2000] ;  /* 0x002000009180783b */ /* 0x000eae0000000200 */
[C---:B----4-:R-:W-:Y:S08]  /*1b20*/  HMMA.16816.F32.BF16 R56, R16.reuse, R124, R56 ;  /* 0x0000007c1038723c */ /* 0x050ff00000041838 */
[C---:B------:R-:W-:Y:S01]  /*1b30*/  HMMA.16816.F32.BF16 R60, R16.reuse, R126, R60 ;  /* 0x0000007e103c723c */ /* 0x040fe2000004183c */
[----:B------:R-:W3:Y:S07]  /*1b40*/  LDSM.16.M88.4 R124, [R145+0x2800] ;  /* 0x00280000917c783b */ /* 0x000eee0000000200 */
[C---:B-----5:R-:W-:Y:S08]  /*1b50*/  HMMA.16816.F32.BF16 R64, R16.reuse, R120, R64 ;  /* 0x000000781040723c */ /* 0x060ff00000041840 */
[----:B------:R-:W-:Y:S01]  /*1b60*/  HMMA.16816.F32.BF16 R68, R16, R122, R68 ;  /* 0x0000007a1044723c */ /* 0x000fe20000041844 */
[----:B------:R-:W4:Y:S04]  /*1b70*/  LDSM.16.M88.4 R120, [R145+0x3000] ;  /* 0x003000009178783b */ /* 0x000f280000000200 */
[----:B------:R-:W-:Y:S03]  /*1b80*/  LDSM.16.M88.4 R144, [R161+0x3000] ;  /* 0x00300000a190783b */ /* 0x000fe60000000200 */
[C---:B------:R-:W-:Y:S08]  /*1b90*/  HMMA.16816.F32.BF16 R116, R8.reuse, R140, RZ ;  /* 0x0000008c0874723c */ /* 0x040ff000000418ff */
[----:B------:R-:W-:Y:S08]  /*1ba0*/  HMMA.16816.F32.BF16 R140, R8, R142, RZ ;  /* 0x0000008e088c723c */ /* 0x000ff000000418ff */
[----:B------:R-:W-:Y:S08]  /*1bb0*/  HMMA.16816.F32.BF16 R80, R16, R88, R80 ;  /* 0x000000581050723c */ /* 0x000ff00000041850 */
[C---:B------:R-:W-:Y:S08]  /*1bc0*/  HMMA.16816.F32.BF16 R116, R12.reuse, R136, R116 ;  /* 0x000000880c74723c */ /* 0x040ff00000041874 */
[----:B------:R-:W-:Y:S01]  /*1bd0*/  HMMA.16816.F32.BF16 R136, R12, R138, R140 ;  /* 0x0000008a0c88723c */ /* 0x000fe2000004188c */
[----:B------:R-:W-:Y:S07]  /*1be0*/  LDSM.16.M88.4 R140, [R161+0x2800] ;  /* 0x00280000a18c783b */ /* 0x000fee0000000200 */
[C---:B------:R-:W-:Y:S01]  /*1bf0*/  HMMA.16816.F32.BF16 R84, R16.reuse, R90, R84 ;  /* 0x0000005a1054723c */ /* 0x040fe20000041854 */
[----:B------:R-:W5:Y:S07]  /*1c00*/  LDSM.16.M88.4 R88, [R161] ;  /* 0x00000000a158783b */ /* 0x000f6e0000000200 */
[C---:B-1----:R-:W-:Y:S08]  /*1c10*/  HMMA.16816.F32.BF16 R116, R16.reuse, R132, R116 ;  /* 0x000000841074723c */ /* 0x042ff00000041874 */
[C---:B--2---:R-:W-:Y:S08]  /*1c20*/  HMMA.16816.F32.BF16 R92, R16.reuse, R128, R92 ;  /* 0x00000080105c723c */ /* 0x044ff0000004185c */
[C---:B------:R-:W-:Y:S01]  /*1c30*/  HMMA.16816.F32.BF16 R96, R16.reuse, R130, R96 ;  /* 0x000000821060723c */ /* 0x040fe20000041860 */
[----:B------:R-:W-:Y:S07]  /*1c40*/  LDSM.16.M88.4 R128, [R161+0x1800] ;  /* 0x00180000a180783b */ /* 0x000fee0000000200 */
[C---:B---3--:R-:W-:Y:S08]  /*1c50*/  HMMA.16816.F32.BF16 R100, R16.reuse, R124, R100 ;  /* 0x0000007c1064723c */ /* 0x048ff00000041864 */
[C---:B------:R-:W-:Y:S01]  /*1c60*/  HMMA.16816.F32.BF16 R104, R16.reuse, R126, R104 ;  /* 0x0000007e1068723c */ /* 0x040fe20000041868 */
[----:B------:R-:W1:Y:S07]  /*1c70*/  LDSM.16.M88.4 R124, [R161+0x1000] ;  /* 0x00100000a17c783b */ /* 0x000e6e0000000200 */
[C---:B----4-:R-:W-:Y:S08]  /*1c80*/  HMMA.16816.F32.BF16 R108, R16.reuse, R120, R108 ;  /* 0x00000078106c723c */ /* 0x050ff0000004186c */
[C---:B------:R-:W-:Y:S01]  /*1c90*/  HMMA.16816.F32.BF16 R112, R16.reuse, R122, R112 ;  /* 0x0000007a1070723c */ /* 0x040fe20000041870 */
[----:B------:R-:W2:Y:S07]  /*1ca0*/  LDSM.16.M88.4 R120, [R161+0x800] ;  /* 0x00080000a178783b */ /* 0x000eae0000000200 */
[----:B------:R-:W-:Y:S01]  /*1cb0*/  HMMA.16816.F32.BF16 R132, R16, R134, R136 ;  /* 0x000000861084723c */ /* 0x000fe20000041888 */
[----:B------:R-:W3:Y:S07]  /*1cc0*/  LDSM.16.M88.4 R136, [R161+0x2000] ;  /* 0x00200000a188783b */ /* 0x000eee0000000200 */
[----:B-----5:R-:W-:Y:S01]  /*1cd0*/  HMMA.16816.F32.BF16 R56, R20, R88, R56 ;  /* 0x000000581438723c */ /* 0x020fe20000041838 */
[----:B------:R-:W-:-:S04]  /*1ce0*/  @!P1 MOV R89, 0x1 ;  /* 0x0000000100599802 */ /* 0x000fc80000000f00 */
[----:B------:R4:W-:Y:S03]  /*1cf0*/  @!P1 SYNCS.ARRIVE.TRANS64.ART0 RZ, [R4+URZ+0x8], R89 ;  /* 0x0000085904ff99a7 */ /* 0x0009e600085000ff */
[C---:B------:R-:W-:Y:S08]  /*1d00*/  HMMA.16816.F32.BF16 R60, R20.reuse, R90, R60 ;  /* 0x0000005a143c723c */ /* 0x040ff0000004183c */
[C---:B-1----:R-:W-:Y:S08]  /*1d10*/  HMMA.16816.F32.BF16 R72, R20.reuse, R124, R72 ;  /* 0x0000007c1448723c */ /* 0x042ff00000041848 */
[C---:B------:R-:W-:Y:S08]  /*1d20*/  HMMA.16816.F32.BF16 R76, R20.reuse, R126, R76 ;  /* 0x0000007e144c723c */ /* 0x040ff0000004184c */
[C---:B--2---:R-:W-:Y:S08]  /*1d30*/  HMMA.16816.F32.BF16 R64, R20.reuse, R120, R64 ;  /* 0x000000781440723c */ /* 0x044ff00000041840 */
[C---:B------:R-:W-:Y:S08]  /*1d40*/  HMMA.16816.F32.BF16 R68, R20.reuse, R122, R68 ;  /* 0x0000007a1444723c */ /* 0x040ff00000041844 */
[C---:B------:R-:W-:Y:S08]  /*1d50*/  HMMA.16816.F32.BF16 R80, R20.reuse, R128, R80 ;  /* 0x000000801450723c */ /* 0x040ff00000041850 */
[C---:B------:R-:W-:Y:S08]  /*1d60*/  HMMA.16816.F32.BF16 R84, R20.reuse, R130, R84 ;  /* 0x000000821454723c */ /* 0x040ff00000041854 */
[C---:B---3--:R-:W-:Y:S08]  /*1d70*/  HMMA.16816.F32.BF16 R92, R20.reuse, R136, R92 ;  /* 0x00000088145c723c */ /* 0x048ff0000004185c */
[C---:B------:R-:W-:Y:S08]  /*1d80*/  HMMA.16816.F32.BF16 R96, R20.reuse, R138, R96 ;  /* 0x0000008a1460723c */ /* 0x040ff00000041860 */
[C---:B------:R-:W-:Y:S08]  /*1d90*/  HMMA.16816.F32.BF16 R100, R20.reuse, R140, R100 ;  /* 0x0000008c1464723c */ /* 0x040ff00000041864 */
[C---:B------:R-:W-:Y:S08]  /*1da0*/  HMMA.16816.F32.BF16 R104, R20.reuse, R142, R104 ;  /* 0x0000008e1468723c */ /* 0x040ff00000041868 */
[C---:B------:R-:W-:Y:S08]  /*1db0*/  HMMA.16816.F32.BF16 R108, R20.reuse, R144, R108 ;  /* 0x00000090146c723c */ /* 0x040ff0000004186c */
[C---:B------:R-:W-:Y:S08]  /*1dc0*/  HMMA.16816.F32.BF16 R112, R20.reuse, R146, R112 ;  /* 0x000000921470723c */ /* 0x040ff00000041870 */
[C---:B------:R-:W-:Y:S08]  /*1dd0*/  HMMA.16816.F32.BF16 R116, R20.reuse, R148, R116 ;  /* 0x000000941474723c */ /* 0x040ff00000041874 */
[----:B------:R-:W-:Y:S01]  /*1de0*/  HMMA.16816.F32.BF16 R132, R20, R150, R132 ;  /* 0x000000961484723c */ /* 0x000fe20000041884 */
[----:B------:R-:W-:-:S04]  /*1df0*/  NOP ;  /* 0x0000000000007918 */ /* 0x000fc80000000000 */
[----:B----4-:R-:W-:-:S15]  /*1e00*/  @P0 BRA `(.L_x_27) ;  /* 0x0000000000980947 */ /* 0x010fde0003800000 */
[----:B------:R-:W-:Y:S01]  /*1e10*/  IMAD.U32 R89, R157, -0x80000000, RZ ;  /* 0x800000009d597824 */ /* 0x000fe200078e00ff */
[----:B------:R-:W-:Y:S03]  /*1e20*/  BSSY B1, `(.L_x_28) ;  /* 0x0000003000017945 */ /* 0x000fe60003800000 */
[----:B------:R-:W1:Y:S02]  /*1e30*/  SYNCS.PHASECHK.TRANS64.TRYWAIT P0, [R4+URZ+0x8], R89 ;  /* 0x00000859040075a7 */ /* 0x000e6400080011ff */
[----:B-1----:R-:W-:Y:S05]  /*1e40*/  @!P0 BRA `(.L_x_29) ;  /* 0x0000002400748947 */ /* 0x002fea0003800000 */
.L_x_53:
[----:B------:R-:W-:Y:S05]  /*1e50*/  BSYNC B1 ;  /* 0x0000000000017941 */ /* 0x000fea0003800000 */
.L_x_28:
[----:B------:R-:W-:Y:S02]  /*1e60*/  ELECT P2, URZ, PT ;  /* 0x0000000000ff782f */ /* 0x000fe40003840000 */
[----:B------:R-:W-:Y:S02]  /*1e70*/  LOP3.LUT R88, RZ, R156, RZ, 0x33, !PT ;  /* 0x0000009cff587212 */ /* 0x000fe400078e33ff */
[----:B------:R-:W-:Y:S02]  /*1e80*/  ELECT P0, URZ, PT ;  /* 0x0000000000ff782f */ /* 0x000fe40003800000 */
[----:B-1----:R-:W-:-:S05]  /*1e90*/  IADD3 R89, PT, PT, R159, R88, RZ ;  /* 0x000000589f597210 */ /* 0x002fca0007ffe0ff */
[----:B------:R-:W-:Y:S02]  /*1ea0*/  IMAD R90, R89, 0x4, R4 ;  /* 0x00000004595a7824 */ /* 0x000fe400078e0204 */
[----:B------:R-:W-:-:S04]  /*1eb0*/  @P2 MOV R89, 0x4000 ;  /* 0x0000400000592802 */ /* 0x000fc80000000f00 */
[----:B------:R-:W-:Y:S01]  /*1ec0*/  VOTEU.ANY UP0, P0 ;  /* 0x0000000000ff7886 */ /* 0x000fe20000000100 */
[----:B------:R-:W-:Y:S01]  /*1ed0*/  @P0 IADD3 R120, PT, PT, R4, 0x880, RZ ;  /* 0x0000088004780810 */ /* 0x000fe20007ffe0ff */
[----:B------:R1:W-:Y:S01]  /*1ee0*/  @P2 SYNCS.ARRIVE.TRANS64 RZ, [R4+URZ], R89 ;  /* 0x0000005904ff29a7 */ /* 0x0003e200080000ff */
[----:B------:R-:W2:Y:S01]  /*1ef0*/  LDS R91, [R90+0x8880] ;  /* 0x008880005a5b7984 */ /* 0x000ea20000000800 */
[----:B------:R-:W-:Y:S01]  /*1f00*/  @P0 IADD3 R88, P2, PT, R162, 0x80, RZ ;  /* 0x00000080a2580810 */ /* 0x000fe20007f5e0ff */
[----:B------:R-:W-:Y:S01]  /*1f10*/  VOTEU.ANY UP1, P0 ;  /* 0x0000000000ff7886 */ /* 0x000fe20000020100 */
[----:B------:R-:W-:Y:S01]  /*1f20*/  @P0 R2UR UR16, R120 ;  /* 0x00000000781002ca */ /* 0x000fe200000e0000 */
[----:B------:R-:W-:Y:S01]  /*1f30*/  @UP0 UMOV UR18, URZ ;  /* 0x000000ff00120c82 */ /* 0x000fe20008000000 */
[----:B------:R-:W-:Y:S01]  /*1f40*/  @P0 R2UR UR5, R88 ;  /* 0x00000000580502ca */ /* 0x000fe200000e0000 */
[----:B-1----:R-:W-:Y:S01]  /*1f50*/  @P0 IMAD.X R89, RZ, RZ, R163, P2 ;  /* 0x000000ffff590224 */ /* 0x002fe200010e06a3 */
[----:B------:R-:W-:-:S04]  /*1f60*/  PLOP3.LUT P2, PT, PT, PT, PT, 0x8, 0x80 ;  /* 0x000000000080781c */ /* 0x000fc80003f4e170 */
[----:B------:R-:W-:Y:S01]  /*1f70*/  @P0 R2UR UR8, R89 ;  /* 0x00000000590802ca */ /* 0x000fe200000e0000 */
[----:B------:R-:W1:Y:S06]  /*1f80*/  @UP0 S2UR UR20, SR_CTAID.Y ;  /* 0x00000000001409c3 */ /* 0x000e6c0000002600 */
[----:B------:R-:W-:-:S06]  /*1f90*/  MOV R88, UR5 ;  /* 0x0000000500587c02 */ /* 0x000fcc0008000f00 */
[----:B------:R-:W-:Y:S01]  /*1fa0*/  IMAD.U32 R89, RZ, RZ, UR8 ;  /* 0x00000008ff597e24 */ /* 0x000fe2000f8e00ff */
[----:B------:R-:W-:-:S04]  /*1fb0*/  @P0 R2UR UR8, R88 ;  /* 0x00000000580802ca */ /* 0x000fc800000e0000 */
[----:B------:R-:W-:Y:S01]  /*1fc0*/  @P0 R2UR UR9, R89 ;  /* 0x00000000590902ca */ /* 0x000fe200000e0000 */
[----:B-12---:R-:W-:-:S14]  /*1fd0*/  @P0 IMAD R88, R91, 0x80, R158 ;  /* 0x000000805b580824 */ /* 0x006fdc00078e029e */
.L_x_30:
[----:B------:R-:W-:-:S13]  /*1fe0*/  @P0 ELECT P2, URZ, PT ;  /* 0x0000000000ff082f */ /* 0x000fda0003840000 */
[----:B------:R-:W-:Y:S02]  /*1ff0*/  @P2 R2UR.BROADCAST UR19, R88 ;  /* 0x00000000581322ca */ /* 0x000fe400008e0000 */
[----:B------:R-:W-:Y:S02]  /*2000*/  @P2 R2UR.BROADCAST UR17, R4 ;  /* 0x00000000041122ca */ /* 0x000fe400008e0000 */
[----:B------:R-:W-:Y:S02]  /*2010*/  @P2 PLOP3.LUT P0, PT, P2, PT, PT, 0x8, 0x80 ;  /* 0x000000000080281c */ /* 0x000fe4000170e170 */
[----:B------:R-:W-:-:S09]  /*2020*/  PLOP3.LUT P2, PT, PT, PT, PT, 0x8, 0x80 ;  /* 0x000000000080781c */ /* 0x000fd20003f4e170 */
[----:B------:R1:W-:Y:S02]  /*2030*/  @UP1 UTMALDG.3D [UR16], [UR8], desc[URZ] ;  /* 0x0000ff10080015b4 */ /* 0x0003e40008011000 */
[----:B-1----:R-:W-:Y:S05]  /*2040*/  @P0 BRA.U.ANY `(.L_x_30) ;  /* 0xfffffffd00e40947 */ /* 0x002fea000393ffff */
[----:B------:R-:W-:Y:S02]  /*2050*/  IADD3 R156, PT, PT, R156, 0x1, RZ ;  /* 0x000000019c9c7810 */ /* 0x000fe40007ffe0ff */
[----:B------:R-:W-:-:S07]  /*2060*/  LOP3.LUT R157, R157, 0x1, RZ, 0x3c, !PT ;  /* 0x000000019d9d7812 */ /* 0x000fce00078e3cff */
.L_x_27:
[----:B------:R-:W-:Y:S05]  /*2070*/  BSYNC B0 ;  /* 0x0000000000007941 */ /* 0x000fea0003800000 */
.L_x_26:
[----:B------:R-:W-:Y:S01]  /*2080*/  ISETP.GT.U32.AND P2, PT, R5, 0xf, PT ;  /* 0x0000000f0500780c */ /* 0x000fe20003f44070 */
[----:B------:R-:W-:Y:S01]  /*2090*/  BSSY B0, `(.L_x_31) ;  /* 0x00000e8000007945 */ /* 0x000fe20003800000 */
[----:B------:R-:W-:-:S04]  /*20a0*/  ISETP.NE.AND P0, PT, R0, RZ, PT ;  /* 0x000000ff0000720c */ /* 0x000fc80003f05270 */
[----:B------:R-:W-:-:S07]  /*20b0*/  FSEL R6, R6, R155, !P0 ;  /* 0x0000009b06067208 */ /* 0x000fce0004000000 */
[----:B------:R-:W-:Y:S05]  /*20c0*/  @P2 BRA `(.L_x_32) ;  /* 0x0000000c00902947 */ /* 0x000fea0003800000 */
[----:B------:R-:W-:Y:S01]  /*20d0*/  FMUL R128, R60, UR4 ;  /* 0x000000043c807c20 */ /* 0x000fe20008400000 */
        /* <DEDUP_REMOVED lines=16> */
[----:B------:R-:W-:Y:S01]  /*21e0*/  FMNMX.NAN R61, R60, R126, !PT ;  /* 0x0000007e3c3d7209 */ /* 0x000fe20007820000 */
[----:B------:R-:W-:Y:S01]  /*21f0*/  FMUL R108, R108, UR4 ;  /* 0x000000046c6c7c20 */ /* 0x000fe20008400000 */
[----:B------:R-:W-:Y:S01]  /*2200*/  FMNMX.NAN R69, R68, R138, !PT ;  /* 0x0000008a44457209 */ /* 0x000fe20007820000 */
[----:B------:R-:W-:Y:S01]  /*2210*/  FMUL R72, R72, UR4 ;  /* 0x0000000448487c20 */ /* 0x000fe20008400000 */
[----:B------:R-:W-:Y:S01]  /*2220*/  FMNMX.NAN R77, R132, R84, !PT ;  /* 0x00000054844d7209 */ /* 0x000fe20007820000 */
[----:B------:R-:W-:Y:S01]  /*2230*/  FMUL R116, R116, UR4 ;  /* 0x0000000474747c20 */ /* 0x000fe20008400000 */
[----:B------:R-:W-:Y:S01]  /*2240*/  FMNMX.NAN R85, R112, R124, !PT ;  /* 0x0000007c70557209 */ /* 0x000fe20007820000 */
[----:B------:R-:W-:Y:S01]  /*2250*/  FMUL R80, R80, UR4 ;  /* 0x0000000450507c20 */ /* 0x000fe20008400000 */
[----:B------:R-:W-:Y:S01]  /*2260*/  FMUL R136, R109, UR4 ;  /* 0x000000046d887c20 */ /* 0x000fe20008400000 */
[----:B------:R-:W-:Y:S01]  /*2270*/  FMUL R56, R117, UR4 ;  /* 0x0000000475387c20 */ /* 0x000fe20008400000 */
[----:B------:R-:W-:Y:S01]  /*2280*/  FMUL R148, R81, UR4 ;  /* 0x0000000451947c20 */ /* 0x000fe20008400000 */
[----:B------:R-:W-:Y:S01]  /*2290*/  FMUL R164, R73, UR4 ;  /* 0x0000000449a47c20 */ /* 0x000fe20008400000 */
[----:B------:R-:W-:Y:S01]  /*22a0*/  FMNMX3.NAN R61, R140, R90, R61, !PT ;  /* 0x0000005a8c3d7276 */ /* 0x000fe2000782003d */
[----:B------:R-:W-:Y:S01]  /*22b0*/  FMUL R92, R92, UR4 ;  /* 0x000000045c5c7c20 */ /* 0x000fe20008400000 */
[----:B------:R-:W-:Y:S01]  /*22c0*/  FMNMX3.NAN R88, R142, R76, R69, !PT ;  /* 0x0000004c8e587276 */ /* 0x000fe20007820045 */
[----:B------:R-:W-:Y:S01]  /*22d0*/  FMUL R100, R100, UR4 ;  /* 0x0000000464647c20 */ /* 0x000fe20008400000 */
[----:B------:R-:W-:Y:S01]  /*22e0*/  FMNMX3.NAN R77, R130, R104, R77, !PT ;  /* 0x00000068824d7276 */ /* 0x000fe2000782004d */
[----:B------:R-:W-:Y:S01]  /*22f0*/  FMUL R64, R64, UR4 ;  /* 0x0000000440407c20 */ /* 0x000fe20008400000 */
[----:B------:R-:W-:Y:S01]  /*2300*/  FMNMX3.NAN R120, R128, R96, R85, !PT ;  /* 0x0000006080787276 */ /* 0x000fe20007820055 */
[----:B------:R-:W-:Y:S01]  /*2310*/  FMUL R144, R93, UR4 ;  /* 0x000000045d907c20 */ /* 0x000fe20008400000 */
[----:B------:R-:W-:Y:S01]  /*2320*/  FMUL R57, R57, UR4 ;  /* 0x0000000439397c20 */ /* 0x000fe20008400000 */
[----:B------:R-:W-:Y:S01]  /*2330*/  FMUL R146, R101, UR4 ;  /* 0x0000000465927c20 */ /* 0x000fe20008400000 */
[----:B------:R-:W-:Y:S01]  /*2340*/  FMUL R65, R65, UR4 ;  /* 0x0000000441417c20 */ /* 0x000fe20008400000 */
[----:B------:R-:W-:Y:S01]  /*2350*/  FMNMX.NAN R69, R56, R148, !PT ;  /* 0x0000009438457209 */ /* 0x000fe20007820000 */
[----:B------:R-:W-:Y:S01]  /*2360*/  UMOV UR5, 0xf ;  /* 0x0000000f00057882 */ /* 0x000fe20000000000 */
[----:B------:R-:W-:-:S02]  /*2370*/  FMNMX.NAN R73, R136, R164, !PT ;  /* 0x000000a488497209 */ /* 0x000fc40007820000 */
[----:B------:R-:W-:Y:S02]  /*2380*/  FMNMX.NAN R81, R116, R80, !PT ;  /* 0x0000005074517209 */ /* 0x000fe40007820000 */
[----:B------:R-:W-:Y:S02]  /*2390*/  FMNMX.NAN R85, R108, R72, !PT ;  /* 0x000000486c557209 */ /* 0x000fe40007820000 */
[----:B------:R-:W-:Y:S02]  /*23a0*/  FMNMX.NAN R61, R61, R88, !PT ;  /* 0x000000583d3d7209 */ /* 0x000fe40007820000 */
[----:B------:R-:W-:Y:S02]  /*23b0*/  FMNMX.NAN R77, R77, R120, !PT ;  /* 0x000000784d4d7209 */ /* 0x000fe40007820000 */
[----:B------:R-:W-:Y:S02]  /*23c0*/  FMNMX3.NAN R88, R65, R146, R69, !PT ;  /* 0x0000009241587276 */ /* 0x000fe40007820045 */
[----:B------:R-:W-:-:S02]  /*23d0*/  FMNMX3.NAN R73, R57, R144, R73, !PT ;  /* 0x0000009039497276 */ /* 0x000fc40007820049 */
[----:B------:R-:W-:Y:S02]  /*23e0*/  FMNMX3.NAN R120, R64, R100, R81, !PT ;  /* 0x0000006440787276 */ /* 0x000fe40007820051 */
[----:B------:R-:W-:Y:S02]  /*23f0*/  FMNMX3.NAN R85, R150, R92, R85, !PT ;  /* 0x0000005c96557276 */ /* 0x000fe40007820055 */
[----:B------:R-:W-:Y:S02]  /*2400*/  FMNMX3.NAN R61, R73, R88, R61, !PT ;  /* 0x00000058493d7276 */ /* 0x000fe4000782003d */
[----:B------:R-:W-:-:S04]  /*2410*/  FMNMX3.NAN R120, R85, R120, R77, !PT ;  /* 0x0000007855787276 */ /* 0x000fc8000782004d */
[----:B------:R-:W-:Y:S01]  /*2420*/  FMNMX.NAN R122, R61, R120, !PT ;  /* 0x000000783d7a7209 */ /* 0x000fe20007820000 */
[----:B------:R-:W-:Y:S06]  /*2430*/  BRA.DIV UR5, `(.L_x_33) ;  /* 0x0000002205107947 */ /* 0x000fec000b800000 */
[----:B------:R-:W-:Y:S01]  /*2440*/  IMAD.MOV.U32 R91, RZ, RZ, 0xf ;  /* 0x0000000fff5b7424 */ /* 0x000fe200078e00ff */
[----:B------:R-:W-:Y:S01]  /*2450*/  MOV R120, 0xf ;  /* 0x0000000f00787802 */ /* 0x000fe20000000f00 */
[----:B------:R-:W-:-:S04]  /*2460*/  IMAD.MOV.U32 R129, RZ, RZ, 0xf ;  /* 0x0000000fff817424 */ /* 0x000fc800078e00ff */
[----:B------:R-:W1:Y:S02]  /*2470*/  SHFL.BFLY PT, R91, R122, 0x2, 0x1f ;  /* 0x0c401f007a5b7f89 */ /* 0x000e6400000e0000 */
[----:B-1----:R-:W-:-:S05]  /*2480*/  FMNMX R61, R122, R91, !PT ;  /* 0x0000005b7a3d7209 */ /* 0x002fca0007800000 */
[----:B------:R-:W1:Y:S02]  /*2490*/  SHFL.BFLY PT, R88, R61, 0x1, 0x1f ;  /* 0x0c201f003d587f89 */ /* 0x000e6400000e0000 */
[----:B-1----:R-:W-:-:S04]  /*24a0*/  FMNMX R89, R61, R88, !PT ;  /* 0x000000583d597209 */ /* 0x002fc80007800000 */
[----:B------:R-:W-:-:S04]  /*24b0*/  FMNMX R88, R6, R89, !PT ;  /* 0x0000005906587209 */ /* 0x000fc80007800000 */
[----:B------:R-:W-:-:S05]  /*24c0*/  FSEL R89, R89, R88, !P0 ;  /* 0x0000005859597208 */ /* 0x000fca0004000000 */
[--C-:B------:R-:W-:Y:S01]  /*24d0*/  FADD R150, R150, -R89.reuse ;  /* 0x8000005996967221 */ /* 0x100fe20000000000 */
[--C-:B------:R-:W-:Y:S01]  /*24e0*/  FADD R69, R57, -R89.reuse ;  /* 0x8000005939457221 */ /* 0x100fe20000000000 */
[--C-:B------:R-:W-:Y:S01]  /*24f0*/  FADD R128, R128, -R89.reuse ;  /* 0x8000005980807221 */ /* 0x100fe20000000000 */
[--C-:B------:R-:W-:Y:S01]  /*2500*/  FADD R142, R142, -R89.reuse ;  /* 0x800000598e8e7221 */ /* 0x100fe20000000000 */
[----:B------:R-:W-:Y:S01]  /*2510*/  FMUL R150, R150, 1.4426950216293334961 ;  /* 0x3fb8aa3b96967820 */ /* 0x000fe20000400000 */
[----:B------:R-:W-:Y:S01]  /*2520*/  FMUL R69, R69, 1.4426950216293334961 ;  /* 0x3fb8aa3b45457820 */ /* 0x000fe20000400000 */
[----:B------:R-:W-:Y:S01]  /*2530*/  FMUL R128, R128, 1.4426950216293334961 ;  /* 0x3fb8aa3b80807820 */ /* 0x000fe20000400000 */
[--C-:B------:R-:W-:Y:S01]  /*2540*/  FADD R64, R64, -R89.reuse ;  /* 0x8000005940407221 */ /* 0x100fe20000000000 */
[----:B------:R-:W1:Y:S01]  /*2550*/  MUFU.EX2 R57, R150 ;  /* 0x0000009600397308 */ /* 0x000e620000000800 */
[----:B------:R-:W-:Y:S01]  /*2560*/  FMUL R142, R142, 1.4426950216293334961 ;  /* 0x3fb8aa3b8e8e7820 */ /* 0x000fe20000400000 */
[--C-:B------:R-:W-:Y:S01]  /*2570*/  FADD R65, R65, -R89.reuse ;  /* 0x8000005941417221 */ /* 0x100fe20000000000 */
[----:B------:R-:W-:Y:S01]  /*2580*/  FMUL R64, R64, 1.4426950216293334961 ;  /* 0x3fb8aa3b40407820 */ /* 0x000fe20000400000 */
[--C-:B------:R-:W-:Y:S01]  /*2590*/  FADD R130, R130, -R89.reuse ;  /* 0x8000005982827221 */ /* 0x100fe20000000000 */
[--C-:B------:R-:W-:Y:S01]  /*25a0*/  FADD R140, R140, -R89.reuse ;  /* 0x800000598c8c7221 */ /* 0x100fe20000000000 */
[----:B------:R-:W-:Y:S01]  /*25b0*/  FMUL R65, R65, 1.4426950216293334961 ;  /* 0x3fb8aa3b41417820 */ /* 0x000fe20000400000 */
[--C-:B------:R-:W-:Y:S01]  /*25c0*/  FADD R72, R72, -R89.reuse ;  /* 0x8000005948487221 */ /* 0x100fe20000000000 */
[----:B------:R-:W2:Y:S01]  /*25d0*/  MUFU.EX2 R127, R69 ;  /* 0x00000045007f7308 */ /* 0x000ea20000000800 */
[----:B------:R-:W-:Y:S01]  /*25e0*/  FMUL R130, R130, 1.4426950216293334961 ;  /* 0x3fb8aa3b82827820 */ /* 0x000fe20000400000 */
[----:B------:R-:W-:Y:S01]  /*25f0*/  FMUL R140, R140, 1.4426950216293334961 ;  /* 0x3fb8aa3b8c8c7820 */ /* 0x000fe20000400000 */
[----:B------:R-:W-:Y:S01]  /*2600*/  FMUL R72, R72, 1.4426950216293334961 ;  /* 0x3fb8aa3b48487820 */ /* 0x000fe20000400000 */
[--C-:B------:R-:W-:Y:S01]  /*2610*/  FADD R164, R164, -R89.reuse ;  /* 0x80000059a4a47221 */ /* 0x100fe20000000000 */
[--C-:B------:R-:W-:Y:S01]  /*2620*/  FADD R124, R124, -R89.reuse ;  /* 0x800000597c7c7221 */ /* 0x100fe20000000000 */
[--C-:B------:R-:W-:Y:S01]  /*2630*/  FADD R138, R138, -R89.reuse ;  /* 0x800000598a8a7221 */ /* 0x100fe20000000000 */
[----:B------:R-:W-:Y:S01]  /*2640*/  FADD R80, R80, -R89 ;  /* 0x8000005950507221 */ /* 0x000fe20000000000 */
[----:B------:R-:W3:Y:S01]  /*2650*/  MUFU.EX2 R128, R128 ;  /* 0x0000008000807308 */ /* 0x000ee20000000800 */
[----:B-1----:R-:W-:Y:S01]  /*2660*/  FADD R120, RZ, R57 ;  /* 0x00000039ff787221 */ /* 0x002fe20000000000 */
[----:B------:R-:W-:Y:S01]  /*2670*/  FMUL R164, R164, 1.4426950216293334961 ;  /* 0x3fb8aa3ba4a47820 */ /* 0x000fe20000400000 */
[----:B------:R-:W-:Y:S01]  /*2680*/  FMUL R124, R124, 1.4426950216293334961 ;  /* 0x3fb8aa3b7c7c7820 */ /* 0x000fe20000400000 */
[----:B------:R-:W-:Y:S01]  /*2690*/  FMUL R138, R138, 1.4426950216293334961 ;  /* 0x3fb8aa3b8a8a7820 */ /* 0x000fe20000400000 */
[--C-:B------:R-:W-:Y:S01]  /*26a0*/  FADD R76, R76, -R89.reuse ;  /* 0x800000594c4c7221 */ /* 0x100fe20000000000 */
[----:B------:R-:W-:Y:S01]  /*26b0*/  FMUL R80, R80, 1.4426950216293334961 ;  /* 0x3fb8aa3b50507820 */ /* 0x000fe20000400000 */
[--C-:B------:R-:W-:Y:S01]  /*26c0*/  FADD R148, R148, -R89.reuse ;  /* 0x8000005994947221 */ /* 0x100fe20000000000 */
[----:B------:R-:W1:Y:S01]  /*26d0*/  MUFU.EX2 R61, R142 ;  /* 0x0000008e003d7308 */ /* 0x000e620000000800 */
[----:B--2---:R-:W-:Y:S01]  /*26e0*/  FADD R91, R127, R120 ;  /* 0x000000787f5b7221 */ /* 0x004fe20000000000 */
[----:B------:R-:W-:Y:S01]  /*26f0*/  FMUL R76, R76, 1.4426950216293334961 ;  /* 0x3fb8aa3b4c4c7820 */ /* 0x000fe20000400000 */
[--C-:B------:R-:W-:Y:S01]  /*2700*/  FADD R84, R84, -R89.reuse ;  /* 0x8000005954547221 */ /* 0x100fe20000000000 */
[----:B------:R-:W-:Y:S01]  /*2710*/  FMUL R148, R148, 1.4426950216293334961 ;  /* 0x3fb8aa3b94947820 */ /* 0x000fe20000400000 */
[--C-:B------:R-:W-:Y:S01]  /*2720*/  FADD R126, R126, -R89.reuse ;  /* 0x800000597e7e7221 */ /* 0x100fe20000000000 */
[----:B------:R-:W-:Y:S01]  /*2730*/  FADD R92, R92, -R89 ;  /* 0x800000595c5c7221 */ /* 0x000fe20000000000 */
[----:B------:R-:W-:Y:S01]  /*2740*/  FMUL R84, R84, 1.4426950216293334961 ;  /* 0x3fb8aa3b54547820 */ /* 0x000fe20000400000 */
[----:B------:R-:W2:Y:S01]  /*2750*/  MUFU.EX2 R64, R64 ;  /* 0x0000004000407308 */ /* 0x000ea20000000800 */
[----:B---3--:R-:W-:Y:S01]  /*2760*/  FADD R120, R128, R91 ;  /* 0x0000005b80787221 */ /* 0x008fe20000000000 */
[----:B------:R-:W-:Y:S01]  /*2770*/  FMUL R126, R126, 1.4426950216293334961 ;  /* 0x3fb8aa3b7e7e7820 */ /* 0x000fe20000400000 */
[----:B------:R-:W-:Y:S01]  /*2780*/  FMUL R92, R92, 1.4426950216293334961 ;  /* 0x3fb8aa3b5c5c7820 */ /* 0x000fe20000400000 */
[--C-:B------:R-:W-:Y:S01]  /*2790*/  FADD R144, R144, -R89.reuse ;  /* 0x8000005990907221 */ /* 0x100fe20000000000 */
[--C-:B------:R-:W-:Y:S01]  /*27a0*/  FADD R96, R96, -R89.reuse ;  /* 0x8000005960607221 */ /* 0x100fe20000000000 */
[--C-:B------:R-:W-:Y:S01]  /*27b0*/  FADD R100, R100, -R89.reuse ;  /* 0x8000005964647221 */ /* 0x100fe20000000000 */
[--C-:B------:R-:W-:Y:S01]  /*27c0*/  FADD R146, R146, -R89.reuse ;  /* 0x8000005992927221 */ /* 0x100fe20000000000 */
[----:B------:R-:W3:Y:S01]  /*27d0*/  MUFU.EX2 R65, R65 ;  /* 0x0000004100417308 */ /* 0x000ee20000000800 */
[----:B-1----:R-:W-:Y:S01]  /*27e0*/  FADD R91, R61, R120 ;  /* 0x000000783d5b7221 */ /* 0x002fe20000000000 */
[----:B------:R-:W-:Y:S01]  /*27f0*/  FMUL R144, R144, 1.4426950216293334961 ;  /* 0x3fb8aa3b90907820 */ /* 0x000fe20000400000 */
[----:B------:R-:W-:Y:S01]  /*2800*/  FMUL R96, R96, 1.4426950216293334961 ;  /* 0x3fb8aa3b60607820 */ /* 0x000fe20000400000 */
[----:B------:R-:W-:Y:S01]  /*2810*/  FMUL R100, R100, 1.4426950216293334961 ;  /* 0x3fb8aa3b64647820 */ /* 0x000fe20000400000 */
[--C-:B------:R-:W-:Y:S01]  /*2820*/  FADD R104, R104, -R89.reuse ;  /* 0x8000005968687221 */ /* 0x100fe20000000000 */
[----:B------:R-:W-:Y:S01]  /*2830*/  FMUL R146, R146, 1.4426950216293334961 ;  /* 0x3fb8aa3b92927820 */ /* 0x000fe20000400000 */
[----:B------:R-:W-:Y:S01]  /*2840*/  FADD R90, R90, -R89 ;  /* 0x800000595a5a7221 */ /* 0x000fe20000000000 */
[----:B------:R-:W1:Y:S01]  /*2850*/  MUFU.EX2 R69, R130 ;  /* 0x0000008200457308 */ /* 0x000e620000000800 */
[----:B--2---:R-:W-:Y:S01]  /*2860*/  FADD R120, R64, R91 ;  /* 0x0000005b40787221 */ /* 0x004fe20000000000 */
[----:B------:R-:W-:Y:S01]  /*2870*/  FMUL R104, R104, 1.4426950216293334961 ;  /* 0x3fb8aa3b68687820 */ /* 0x000fe20000400000 */
[--C-:B------:R-:W-:Y:S01]  /*2880*/  FADD R108, R108, -R89.reuse ;  /* 0x800000596c6c7221 */ /* 0x100fe20000000000 */
[----:B------:R-:W-:Y:S01]  /*2890*/  FMUL R90, R90, 1.4426950216293334961 ;  /* 0x3fb8aa3b5a5a7820 */ /* 0x000fe20000400000 */
[--C-:B------:R-:W-:Y:S01]  /*28a0*/  FADD R136, R136, -R89.reuse ;  /* 0x8000005988887221 */ /* 0x100fe20000000000 */
[--C-:B------:R-:W-:Y:S01]  /*28b0*/  FADD R112, R112, -R89.reuse ;  /* 0x8000005970707221 */ /* 0x100fe20000000000 */
        /* <DEDUP_REMOVED lines=14> */
[----:B------:R-:W-:Y:S01]  /*29a0*/  FMUL R132, R132, 1.4426950216293334961 ;  /* 0x3fb8aa3b84847820 */ /* 0x000fe20000400000 */
[----:B------:R-:W-:-:S02]  /*29b0*/  FADD R60, R60, -R89 ;  /* 0x800000593c3c7221 */ /* 0x000fc40000000000 */
[----:B------:R-:W1:Y:S01]  /*29c0*/  MUFU.EX2 R73, R164 ;  /* 0x000000a400497308 */ /* 0x000e620000000800 */
[----:B--2---:R-:W-:Y:S01]  /*29d0*/  FADD R91, R125, R120 ;  /* 0x000000787d5b7221 */ /* 0x004fe20000000000 */
[----:B------:R-:W-:-:S06]  /*29e0*/  FMUL R60, R60, 1.4426950216293334961 ;  /* 0x3fb8aa3b3c3c7820 */ /* 0x000fcc0000400000 */
[----:B------:R-:W2:Y:S08]  /*29f0*/  MUFU.EX2 R123, R124 ;  /* 0x0000007c007b7308 */ /* 0x000eb00000000800 */
[----:B------:R-:W4:Y:S08]  /*2a00*/  MUFU.EX2 R77, R138 ;  /* 0x0000008a004d7308 */ /* 0x000f300000000800 */
[----:B------:R-:W5:Y:S08]  /*2a10*/  MUFU.EX2 R80, R80 ;  /* 0x0000005000507308 */ /* 0x000f700000000800 */
[----:B------:R3:W-:Y:S08]  /*2a20*/  MUFU.EX2 R97, R76 ;  /* 0x0000004c00617308 */ /* 0x0007f00000000800 */
[----:B------:R-:W5:Y:S01]  /*2a30*/  MUFU.EX2 R81, R148 ;  /* 0x0000009400517308 */ /* 0x000f620000000800 */
[----:B---3--:R-:W-:-:S04]  /*2a40*/  FADD R76, R72, R91 ;  /* 0x0000005b484c7221 */ /* 0x008fc80000000000 */
[----:B-1----:R-:W-:-:S03]  /*2a50*/  FADD R76, R73, R76 ;  /* 0x0000004c494c7221 */ /* 0x002fc60000000000 */
[----:B------:R-:W1:Y:S01]  /*2a60*/  MUFU.EX2 R84, R84 ;  /* 0x0000005400547308 */ /* 0x000e620000000800 */
[----:B--2---:R-:W-:-:S04]  /*2a70*/  FADD R76, R123, R76 ;  /* 0x0000004c7b4c7221 */ /* 0x004fc80000000000 */
[----:B----4-:R-:W-:-:S03]  /*2a80*/  FADD R91, R77, R76 ;  /* 0x0000004c4d5b7221 */ /* 0x010fc60000000000 */
[----:B------:R-:W2:Y:S01]  /*2a90*/  MUFU.EX2 R85, R126 ;  /* 0x0000007e00557308 */ /* 0x000ea20000000800 */
[----:B-----5:R-:W-:-:S04]  /*2aa0*/  FADD R76, R80, R91 ;  /* 0x0000005b504c7221 */ /* 0x020fc80000000000 */
[----:B------:R-:W-:-:S03]  /*2ab0*/  FADD R91, R81, R76 ;  /* 0x0000004c515b7221 */ /* 0x000fc60000000000 */
[----:B------:R-:W3:Y:S01]  /*2ac0*/  MUFU.EX2 R92, R92 ;  /* 0x0000005c005c7308 */ /* 0x000ee20000000800 */
[----:B-1----:R-:W-:-:S07]  /*2ad0*/  FADD R76, R84, R91 ;  /* 0x0000005b544c7221 */ /* 0x002fce0000000000 */
[----:B------:R-:W1:Y:S01]  /*2ae0*/  MUFU.EX2 R93, R144 ;  /* 0x00000090005d7308 */ /* 0x000e620000000800 */
[----:B--2---:R-:W-:-:S07]  /*2af0*/  FADD R91, R85, R76 ;  /* 0x0000004c555b7221 */ /* 0x004fce0000000000 */
[----:B------:R-:W2:Y:S01]  /*2b00*/  MUFU.EX2 R96, R96 ;  /* 0x0000006000607308 */ /* 0x000ea20000000800 */
[----:B---3--:R-:W-:-:S07]  /*2b10*/  FADD R76, R92, R91 ;  /* 0x0000005b5c4c7221 */ /* 0x008fce0000000000 */
[----:B------:R-:W3:Y:S01]  /*2b20*/  MUFU.EX2 R100, R100 ;  /* 0x0000006400647308 */ /* 0x000ee20000000800 */
[----:B-1----:R-:W-:-:S07]  /*2b30*/  FADD R91, R93, R76 ;  /* 0x0000004c5d5b7221 */ /* 0x002fce0000000000 */
[----:B------:R-:W1:Y:S01]  /*2b40*/  MUFU.EX2 R101, R146 ;  /* 0x0000009200657308 */ /* 0x000e620000000800 */
[----:B--2---:R-:W-:-:S04]  /*2b50*/  FADD R76, R96, R91 ;  /* 0x0000005b604c7221 */ /* 0x004fc80000000000 */
[----:B------:R-:W-:-:S03]  /*2b60*/  FADD R91, R97, R76 ;  /* 0x0000004c615b7221 */ /* 0x000fc60000000000 */
[----:B------:R-:W2:Y:S01]  /*2b70*/  MUFU.EX2 R104, R104 ;  /* 0x0000006800687308 */ /* 0x000ea20000000800 */
[----:B---3--:R-:W-:-:S07]  /*2b80*/  FADD R76, R100, R91 ;  /* 0x0000005b644c7221 */ /* 0x008fce0000000000 */
[----:B------:R-:W3:Y:S01]  /*2b90*/  MUFU.EX2 R105, R90 ;  /* 0x0000005a00697308 */ /* 0x000ee20000000800 */
[----:B-1----:R-:W-:-:S07]  /*2ba0*/  FADD R91, R101, R76 ;  /* 0x0000004c655b7221 */ /* 0x002fce0000000000 */
[----:B------:R-:W1:Y:S01]  /*2bb0*/  MUFU.EX2 R108, R108 ;  /* 0x0000006c006c7308 */ /* 0x000e620000000800 */
[----:B--2---:R-:W-:-:S07]  /*2bc0*/  FADD R76, R104, R91 ;  /* 0x0000005b684c7221 */ /* 0x004fce0000000000 */
[----:B------:R-:W2:Y:S01]  /*2bd0*/  MUFU.EX2 R109, R136 ;  /* 0x00000088006d7308 */ /* 0x000ea20000000800 */
[----:B---3--:R-:W-:Y:S01]  /*2be0*/  FADD R91, R105, R76 ;  /* 0x0000004c695b7221 */ /* 0x008fe20000000000 */
[----:B------:R-:W-:-:S06]  /*2bf0*/  MOV R76, R123 ;  /* 0x0000007b004c7202 */ /* 0x000fcc0000000f00 */
[----:B------:R-:W3:Y:S08]  /*2c00*/  MUFU.EX2 R112, R112 ;  /* 0x0000007000707308 */ /* 0x000ef00000000800 */
[----:B------:R1:W4:Y:S08]  /*2c10*/  MUFU.EX2 R113, R68 ;  /* 0x0000004400717308 */ /* 0x0003300000000800 */
[----:B------:R-:W5:Y:S01]  /*2c20*/  MUFU.EX2 R116, R116 ;  /* 0x0000007400747308 */ /* 0x000f620000000800 */
[----:B-1----:R-:W-:-:S04]  /*2c30*/  FADD R68, R108, R91 ;  /* 0x0000005b6c447221 */ /* 0x002fc80000000000 */
[----:B--2---:R-:W-:-:S03]  /*2c40*/  FADD R91, R109, R68 ;  /* 0x000000446d5b7221 */ /* 0x004fc60000000000 */
[----:B------:R5:W1:Y:S01]  /*2c50*/  MUFU.EX2 R117, R56 ;  /* 0x0000003800757308 */ /* 0x000a620000000800 */
[----:B---3--:R-:W-:-:S04]  /*2c60*/  FADD R68, R112, R91 ;  /* 0x0000005b70447221 */ /* 0x008fc80000000000 */
[----:B----4-:R-:W-:Y:S01]  /*2c70*/  FADD R91, R113, R68 ;  /* 0x00000044715b7221 */ /* 0x010fe20000000000 */
[----:B------:R-:W-:Y:S01]  /*2c80*/  MOV R68, R69 ;  /* 0x0000004500447202 */ /* 0x000fe20000000f00 */
[----:B------:R-:W-:Y:S01]  /*2c90*/  IMAD.MOV.U32 R69, RZ, RZ, R125 ;  /* 0x000000ffff457224 */ /* 0x000fe200078e007d */
[----:B------:R-:W2:Y:S01]  /*2ca0*/  MUFU.EX2 R132, R132 ;  /* 0x0000008400847308 */ /* 0x000ea20000000800 */
[----:B-----5:R-:W-:-:S07]  /*2cb0*/  FADD R56, R116, R91 ;  /* 0x0000005b74387221 */ /* 0x020fce0000000000 */
[----:B------:R3:W4:Y:S01]  /*2cc0*/  MUFU.EX2 R133, R60 ;  /* 0x0000003c00857308 */ /* 0x0007220000000800 */
[----:B-1----:R-:W-:-:S04]  /*2cd0*/  FADD R91, R117, R56 ;  /* 0x00000038755b7221 */ /* 0x002fc80000000000 */
[----:B--2---:R-:W-:Y:S01]  /*2ce0*/  FADD R56, R132, R91 ;  /* 0x0000005b84387221 */ /* 0x004fe20000000000 */
[----:B------:R-:W-:Y:S01]  /*2cf0*/  MOV R91, 0xf ;  /* 0x0000000f005b7802 */ /* 0x000fe20000000f00 */
[----:B---3--:R-:W-:Y:S02]  /*2d00*/  IMAD.MOV.U32 R60, RZ, RZ, R128 ;  /* 0x000000ffff3c7224 */ /* 0x008fe400078e0080 */
[----:B----4-:R-:W-:Y:S01]  /*2d10*/  FADD R122, R133, R56 ;  /* 0x00000038857a7221 */ /* 0x010fe20000000000 */
[----:B------:R-:W-:Y:S01]  /*2d20*/  IMAD.MOV.U32 R56, RZ, RZ, R57 ;  /* 0x000000ffff387224 */ /* 0x000fe200078e0039 */
[----:B------:R-:W-:-:S03]  /*2d30*/  MOV R57, R127 ;  /* 0x0000007f00397202 */ /* 0x000fc60000000f00 */
[----:B------:R-:W1:Y:S02]  /*2d40*/  SHFL.BFLY PT, R129, R122, 0x2, 0x1f ;  /* 0x0c401f007a817f89 */ /* 0x000e6400000e0000 */
[----:B-1----:R-:W-:-:S05]  /*2d50*/  FADD R90, R122, R129 ;  /* 0x000000817a5a7221 */ /* 0x002fca0000000000 */
[----:B------:R1:W2:Y:S02]  /*2d60*/  SHFL.BFLY PT, R123, R90, 0x1, 0x1f ;  /* 0x0c201f005a7b7f89 */ /* 0x0002a400000e0000 */
.L_x_59:
[----:B------:R-:W-:Y:S01]  /*2d70*/  BSSY.RECONVERGENT B1, `(.L_x_34) ;  /* 0x0000017000017945 */ /* 0x000fe20003800200 */
[----:B--2---:R-:W-:-:S03]  /*2d80*/  FADD R123, R90, R123 ;  /* 0x0000007b5a7b7221 */ /* 0x004fc60000000000 */
[----:B------:R-:W-:Y:S05]  /*2d90*/  @!P0 BRA `(.L_x_35) ;  /* 0x0000000000508947 */ /* 0x000fea0003800000 */
[----:B------:R-:W-:-:S04]  /*2da0*/  FADD R88, R155, -R88 ;  /* 0x800000589b587221 */ /* 0x000fc80000000000 */
[----:B------:R-:W-:-:S06]  /*2db0*/  FMUL R88, R88, 1.4426950216293334961 ;  /* 0x3fb8aa3b58587820 */ /* 0x000fcc0000400000 */
[----:B------:R-:W2:Y:S02]  /*2dc0*/  MUFU.EX2 R88, R88 ;  /* 0x0000005800587308 */ /* 0x000ea40000000800 */
[-C--:B--2---:R-:W-:Y:S01]  /*2dd0*/  FFMA R123, R154, R88.reuse, R123 ;  /* 0x000000589a7b7223 */ /* 0x084fe2000000007b */
[-C--:B------:R-:W-:Y:S01]  /*2de0*/  FMUL R25, R25, R88.reuse ;  /* 0x0000005819197220 */ /* 0x080fe20000400000 */
        /* <DEDUP_REMOVED lines=14> */
[----:B------:R-:W-:-:S07]  /*2ed0*/  FMUL R53, R53, R88 ;  /* 0x0000005835357220 */ /* 0x000fce0000400000 */
.L_x_35:
[----:B------:R-:W-:Y:S05]  /*2ee0*/  BSYNC.RECONVERGENT B1 ;  /* 0x0000000000017941 */ /* 0x000fea0003800200 */
.L_x_34:
[----:B------:R-:W-:Y:S01]  /*2ef0*/  IMAD.MOV.U32 R155, RZ, RZ, R89 ;  /* 0x000000ffff9b7224 */ /* 0x000fe200078e0059 */
[----:B------:R-:W-:-:S07]  /*2f00*/  MOV R154, R123 ;  /* 0x0000007b009a7202 */ /* 0x000fce0000000f00 */
.L_x_32:
[----:B------:R-:W-:Y:S05]  /*2f10*/  BSYNC B0 ;  /* 0x0000000000007941 */ /* 0x000fea0003800000 */
.L_x_31:
[----:B------:R-:W-:-:S04]  /*2f20*/  IMAD.U32 R89, R7, -0x80000000, RZ ;  /* 0x8000000007597824 */ /* 0x000fc800078e00ff */
[----:B------:R-:W2:Y:S02]  /*2f30*/  SYNCS.PHASECHK.TRANS64.TRYWAIT P0, [R4+URZ+0x10], R89 ;  /* 0x00001059040075a7 */ /* 0x000ea400080011ff */
[----:B--2---:R-:W-:Y:S05]  /*2f40*/  @P0 BRA `(.L_x_36) ;  /* 0x0000000000080947 */ /* 0x004fea0003800000 */
[----:B------:R-:W2:Y:S02]  /*2f50*/  SYNCS.PHASECHK.TRANS64.TRYWAIT P0, [R4+URZ+0x10], R89 ;  /* 0x00001059040075a7 */ /* 0x000ea400080011ff */
[----:B--2---:R-:W-:Y:S05]  /*2f60*/  @!P0 BRA `(.L_x_37) ;  /* 0x0000001c00ec8947 */ /* 0x004fea0003800000 */
.L_x_36:
[----:B------:R-:W-:Y:S01]  /*2f70*/  LEA R88, R5, R5, 0x7 ;  /* 0x0000000505587211 */ /* 0x000fe200078e38ff */
[----:B------:R-:W-:Y:S05]  /*2f80*/  WARPSYNC.ALL ;  /* 0x0000000000007948 */ /* 0x000fea0003800000 */
[----:B------:R-:W-:Y:S01]  /*2f90*/  NOP ;  /* 0x0000000000007918 */ /* 0x000fe20000000000 */
[----:B--2---:R-:W-:Y:S01]  /*2fa0*/  LOP3.LUT R89, R88, 0x790, RZ, 0xc0, !PT ;  /* 0x0000079058597812 */ /* 0x004fe200078ec0ff */
[----:B------:R-:W-:Y:S01]  /*2fb0*/  VIADD R153, R153, 0x1 ;  /* 0x0000000199997836 */ /* 0x000fe20000000000 */
[----:B------:R-:W-:Y:S02]  /*2fc0*/  F2FP.BF16.F32.PACK_AB R56, R57, R56 ;  /* 0x000000383938723e */ /* 0x000fe400000010ff */
[----:B------:R-:W-:Y:S01]  /*2fd0*/  F2FP.BF16.F32.PACK_AB R57, R59, R58 ;  /* 0x0000003a3b39723e */ /* 0x000fe200000010ff */
[----:B------:R-:W-:Y:S01]  /*2fe0*/  IMAD.IADD R120, R4, 0x1, R89 ;  /* 0x0000000104787824 */ /* 0x000fe200078e0259 */
[----:B------:R-:W-:-:S02]  /*2ff0*/  F2FP.BF16.F32.PACK_AB R58, R61, R60 ;  /* 0x0000003c3d3a723e */ /* 0x000fc400000010ff */
[----:B------:R-:W-:Y:S01]  /*3000*/  F2FP.BF16.F32.PACK_AB R59, R63, R62 ;  /* 0x0000003e3f3b723e */ /* 0x000fe200000010ff */
[C---:B------:R-:W-:Y:S01]  /*3010*/  VIADD R137, R120.reuse, 0x48a0 ;  /* 0x000048a078897836 */ /* 0x040fe20000000000 */
[C---:B------:R-:W-:Y:S01]  /*3020*/  IADD3 R139, PT, PT, R120.reuse, 0x4880, RZ ;  /* 0x00004880788b7810 */ /* 0x040fe20007ffe0ff */
[C---:B------:R-:W-:Y:S01]  /*3030*/  VIADD R136, R120.reuse, 0x48e0 ;  /* 0x000048e078887836 */ /* 0x040fe20000000000 */
[----:B------:R-:W-:Y:S02]  /*3040*/  IADD3 R138, PT, PT, R120, 0x48c0, RZ ;  /* 0x000048c0788a7810 */ /* 0x000fe40007ffe0ff */
[----:B------:R-:W-:Y:S02]  /*3050*/  SHF.R.U32.HI R88, RZ, 0x3, R139 ;  /* 0x00000003ff587819 */ /* 0x000fe4000001168b */
[----:B------:R-:W-:Y:S02]  /*3060*/  SHF.R.U32.HI R121, RZ, 0x3, R138 ;  /* 0x00000003ff797819 */ /* 0x000fe4000001168a */
[----:B------:R-:W-:-:S02]  /*3070*/  LOP3.LUT R139, R139, 0x70, R88, 0x78, !PT ;  /* 0x000000708b8b7812 */ /* 0x000fc400078e7858 */
[----:B------:R-:W-:Y:S02]  /*3080*/  SHF.R.U32.HI R88, RZ, 0x3, R137 ;  /* 0x00000003ff587819 */ /* 0x000fe40000011689 */
[----:B------:R-:W-:Y:S01]  /*3090*/  LOP3.LUT R138, R138, 0x70, R121, 0x78, !PT ;  /* 0x000000708a8a7812 */ /* 0x000fe200078e7879 */
[----:B------:R-:W2:Y:S01]  /*30a0*/  LDSM.16.MT88.4 R124, [R139] ;  /* 0x000000008b7c783b */ /* 0x000ea20000004200 */
[----:B------:R-:W-:Y:S02]  /*30b0*/  LOP3.LUT R137, R137, 0x70, R88, 0x78, !PT ;  /* 0x0000007089897812 */ /* 0x000fe400078e7858 */
[----:B------:R-:W-:Y:S01]  /*30c0*/  SHF.R.U32.HI R129, RZ, 0x3, R136 ;  /* 0x00000003ff817819 */ /* 0x000fe20000011688 */
[----:B------:R-:W-:Y:S01]  /*30d0*/  LDSM.16.MT88.4 R120, [R138] ;  /* 0x000000008a78783b */ /* 0x000fe20000004200 */
[----:B------:R-:W-:Y:S02]  /*30e0*/  F2FP.BF16.F32.PACK_AB R64, R65, R64 ;  /* 0x000000404140723e */ /* 0x000fe400000010ff */
[----:B------:R-:W-:Y:S01]  /*30f0*/  LOP3.LUT R136, R136, 0x70, R129, 0x78, !PT ;  /* 0x0000007088887812 */ /* 0x000fe200078e7881 */
[----:B-1----:R-:W1:Y:S01]  /*3100*/  LDSM.16.MT88.4 R88, [R137] ;  /* 0x000000008958783b */ /* 0x002e620000004200 */
[----:B------:R-:W-:-:S02]  /*3110*/  F2FP.BF16.F32.PACK_AB R65, R67, R66 ;  /* 0x000000424341723e */ /* 0x000fc400000010ff */
[----:B------:R-:W-:Y:S01]  /*3120*/  F2FP.BF16.F32.PACK_AB R66, R69, R68 ;  /* 0x000000444542723e */ /* 0x000fe200000010ff */
[----:B------:R-:W3:Y:S01]  /*3130*/  LDSM.16.MT88.4 R128, [R136] ;  /* 0x000000008880783b */ /* 0x000ee20000004200 */
[----:B------:R-:W-:Y:S02]  /*3140*/  F2FP.BF16.F32.PACK_AB R67, R71, R70 ;  /* 0x000000464743723e */ /* 0x000fe400000010ff */
[----:B------:R-:W-:Y:S01]  /*3150*/  F2FP.BF16.F32.PACK_AB R72, R73, R72 ;  /* 0x000000484948723e */ /* 0x000fe200000010ff */
[----:B------:R-:W4:Y:S01]  /*3160*/  LDSM.16.MT88.4 R60, [R139+0x800] ;  /* 0x000800008b3c783b */ /* 0x000f220000004200 */
[----:B------:R-:W-:Y:S02]  /*3170*/  F2FP.BF16.F32.PACK_AB R73, R75, R74 ;  /* 0x0000004a4b49723e */ /* 0x000fe400000010ff */
[----:B------:R-:W-:Y:S01]  /*3180*/  F2FP.BF16.F32.PACK_AB R74, R77, R76 ;  /* 0x0000004c4d4a723e */ /* 0x000fe200000010ff */
[----:B------:R-:W-:Y:S01]  /*3190*/  LDSM.16.MT88.4 R68, [R136+0x1000] ;  /* 0x001000008844783b */ /* 0x000fe20000004200 */
[----:B------:R-:W-:-:S02]  /*31a0*/  F2FP.BF16.F32.PACK_AB R75, R79, R78 ;  /* 0x0000004e4f4b723e */ /* 0x000fc400000010ff */
[----:B------:R-:W-:Y:S02]  /*31b0*/  F2FP.BF16.F32.PACK_AB R92, R93, R92 ;  /* 0x0000005c5d5c723e */ /* 0x000fe400000010ff */
[----:B------:R-:W-:Y:S02]  /*31c0*/  F2FP.BF16.F32.PACK_AB R93, R95, R94 ;  /* 0x0000005e5f5d723e */ /* 0x000fe400000010ff */
[----:B------:R-:W-:Y:S02]  /*31d0*/  F2FP.BF16.F32.PACK_AB R94, R97, R96 ;  /* 0x00000060615e723e */ /* 0x000fe400000010ff */
[----:B------:R-:W-:Y:S02]  /*31e0*/  F2FP.BF16.F32.PACK_AB R95, R99, R98 ;  /* 0x00000062635f723e */ /* 0x000fe400000010ff */
[----:B------:R-:W-:Y:S02]  /*31f0*/  F2FP.BF16.F32.PACK_AB R100, R101, R100 ;  /* 0x000000646564723e */ /* 0x000fe400000010ff */
[----:B------:R-:W-:-:S02]  /*3200*/  F2FP.BF16.F32.PACK_AB R101, R103, R102 ;  /* 0x000000666765723e */ /* 0x000fc400000010ff */
[----:B------:R-:W-:Y:S02]  /*3210*/  F2FP.BF16.F32.PACK_AB R102, R105, R104 ;  /* 0x000000686966723e */ /* 0x000fe400000010ff */
[----:B------:R-:W-:Y:S02]  /*3220*/  F2FP.BF16.F32.PACK_AB R103, R107, R106 ;  /* 0x0000006a6b67723e */ /* 0x000fe400000010ff */
[----:B------:R-:W-:Y:S01]  /*3230*/  F2FP.BF16.F32.PACK_AB R108, R109, R108 ;  /* 0x0000006c6d6c723e */ /* 0x000fe200000010ff */
[----:B--2---:R-:W-:Y:S01]  /*3240*/  HMMA.16816.F32.BF16 R24, R56, R124, R24 ;  /* 0x0000007c3818723c */ /* 0x004fe20000041818 */
[----:B------:R-:W-:Y:S02]  /*3250*/  F2FP.BF16.F32.PACK_AB R109, R111, R110 ;  /* 0x0000006e6f6d723e */ /* 0x000fe400000010ff */
[----:B------:R-:W-:Y:S02]  /*3260*/  F2FP.BF16.F32.PACK_AB R110, R113, R112 ;  /* 0x00000070716e723e */ /* 0x000fe400000010ff */
[----:B------:R-:W-:-:S02]  /*3270*/  F2FP.BF16.F32.PACK_AB R111, R115, R114 ;  /* 0x00000072736f723e */ /* 0x000fc400000010ff */
[----:B------:R-:W-:Y:S01]  /*3280*/  F2FP.BF16.F32.PACK_AB R116, R117, R116 ;  /* 0x000000747574723e */ /* 0x000fe200000010ff */
[C---:B-1----:R-:W-:Y:S01]  /*3290*/  HMMA.16816.F32.BF16 R32, R56.reuse, R88, R32 ;  /* 0x000000583820723c */ /* 0x042fe20000041820 */
[----:B------:R-:W-:Y:S02]  /*32a0*/  F2FP.BF16.F32.PACK_AB R117, R119, R118 ;  /* 0x000000767775723e */ /* 0x000fe400000010ff */
[----:B------:R-:W-:Y:S02]  /*32b0*/  F2FP.BF16.F32.PACK_AB R118, R133, R132 ;  /* 0x000000848576723e */ /* 0x000fe400000010ff */
[----:B------:R-:W-:Y:S02]  /*32c0*/  F2FP.BF16.F32.PACK_AB R119, R135, R134 ;  /* 0x000000868777723e */ /* 0x000fe400000010ff */
[----:B------:R-:W-:Y:S01]  /*32d0*/  PLOP3.LUT P0, PT, PT, PT, PT, 0x80, 0x8 ;  /* 0x000000000008781c */ /* 0x000fe20003f0f070 */
[----:B------:R-:W-:Y:S01]  /*32e0*/  HMMA.16816.F32.BF16 R36, R56, R90, R36 ;  /* 0x0000005a3824723c */ /* 0x000fe20000041824 */
[----:B------:R-:W1:Y:S01]  /*32f0*/  LDSM.16.MT88.4 R88, [R137+0x800] ;  /* 0x000800008958783b */ /* 0x000e620000004200 */
[----:B------:R-:W-:-:S06]  /*3300*/  LOP3.LUT R7, R7, 0x1, RZ, 0x3c, !PT ;  /* 0x0000000107077812 */ /* 0x000fcc00078e3cff */
[C---:B------:R-:W-:Y:S01]  /*3310*/  HMMA.16816.F32.BF16 R28, R56.reuse, R126, R28 ;  /* 0x0000007e381c723c */ /* 0x040fe2000004181c */
[----:B------:R-:W-:Y:S07]  /*3320*/  LDSM.16.MT88.4 R124, [R136+0x800] ;  /* 0x00080000887c783b */ /* 0x000fee0000004200 */
[C---:B------:R-:W-:Y:S08]  /*3330*/  HMMA.16816.F32.BF16 R40, R56.reuse, R120, R40 ;  /* 0x000000783828723c */ /* 0x040ff00000041828 */
[C---:B------:R-:W-:Y:S01]  /*3340*/  HMMA.16816.F32.BF16 R44, R56.reuse, R122, R44 ;  /* 0x0000007a382c723c */ /* 0x040fe2000004182c */
[----:B------:R-:W2:Y:S07]  /*3350*/  LDSM.16.MT88.4 R120, [R138+0x800] ;  /* 0x000800008a78783b */ /* 0x000eae0000004200 */
[C---:B---3--:R-:W-:Y:S08]  /*3360*/  HMMA.16816.F32.BF16 R48, R56.reuse, R128, R48 ;  /* 0x000000803830723c */ /* 0x048ff00000041830 */
[----:B------:R-:W-:Y:S08]  /*3370*/  HMMA.16816.F32.BF16 R52, R56, R130, R52 ;  /* 0x000000823834723c */ /* 0x000ff00000041834 */
[C---:B----4-:R-:W-:Y:S01]  /*3380*/  HMMA.16816.F32.BF16 R56, R64.reuse, R60, R24 ;  /* 0x0000003c4038723c */ /* 0x050fe20000041818 */
[----:B------:R-:W3:Y:S07]  /*3390*/  LDSM.16.MT88.4 R24, [R139+0x1000] ;  /* 0x001000008b18783b */ /* 0x000eee0000004200 */
[C---:B------:R-:W-:Y:S01]  /*33a0*/  HMMA.16816.F32.BF16 R28, R64.reuse, R62, R28 ;  /* 0x0000003e401c723c */ /* 0x040fe2000004181c */
[----:B------:R-:W4:Y:S07]  /*33b0*/  LDSM.16.MT88.4 R60, [R137+0x1000] ;  /* 0x00100000893c783b */ /* 0x000f2e0000004200 */
[C---:B-1----:R-:W-:Y:S08]  /*33c0*/  HMMA.16816.F32.BF16 R32, R64.reuse, R88, R32 ;  /* 0x000000584020723c */ /* 0x042ff00000041820 */
[C---:B------:R-:W-:Y:S01]  /*33d0*/  HMMA.16816.F32.BF16 R36, R64.reuse, R90, R36 ;  /* 0x0000005a4024723c */ /* 0x040fe20000041824 */
[----:B------:R-:W1:Y:S07]  /*33e0*/  LDSM.16.MT88.4 R88, [R138+0x1000] ;  /* 0x001000008a58783b */ /* 0x000e6e0000004200 */
[C---:B--2---:R-:W-:Y:S08]  /*33f0*/  HMMA.16816.F32.BF16 R40, R64.reuse, R120, R40 ;  /* 0x000000784028723c */ /* 0x044ff00000041828 */
[C---:B------:R-:W-:Y:S08]  /*3400*/  HMMA.16816.F32.BF16 R44, R64.reuse, R122, R44 ;  /* 0x0000007a402c723c */ /* 0x040ff0000004182c */
[C---:B------:R-:W-:Y:S08]  /*3410*/  HMMA.16816.F32.BF16 R48, R64.reuse, R124, R48 ;  /* 0x0000007c4030723c */ /* 0x040ff00000041830 */
[----:B------:R-:W-:Y:S01]  /*3420*/  HMMA.16816.F32.BF16 R52, R64, R126, R52 ;  /* 0x0000007e4034723c */ /* 0x000fe20000041834 */
[----:B------:R-:W2:Y:S07]  /*3430*/  LDSM.16.MT88.4 R64, [R139+0x1800] ;  /* 0x001800008b40783b */ /* 0x000eae0000004200 */
[C---:B---3--:R-:W-:Y:S01]  /*3440*/  HMMA.16816.F32.BF16 R76, R72.reuse, R24, R56 ;  /* 0x00000018484c723c */ /* 0x048fe20000041838 */
[----:B------:R-:W-:Y:S07]  /*3450*/  LDSM.16.MT88.4 R56, [R137+0x1800] ;  /* 0x001800008938783b */ /* 0x000fee0000004200 */
[C---:B------:R-:W-:Y:S01]  /*3460*/  HMMA.16816.F32.BF16 R28, R72.reuse, R26, R28 ;  /* 0x0000001a481c723c */ /* 0x040fe2000004181c */
[----:B------:R-:W3:Y:S07]  /*3470*/  LDSM.16.MT88.4 R24, [R138+0x1800] ;  /* 0x001800008a18783b */ /* 0x000eee0000004200 */
[C---:B----4-:R-:W-:Y:S08]  /*3480*/  HMMA.16816.F32.BF16 R32, R72.reuse, R60, R32 ;  /* 0x0000003c4820723c */ /* 0x050ff00000041820 */
[C---:B------:R-:W-:Y:S01]  /*3490*/  HMMA.16816.F32.BF16 R60, R72.reuse, R62, R36 ;  /* 0x0000003e483c723c */ /* 0x040fe20000041824 */
[----:B------:R-:W4:Y:S07]  /*34a0*/  LDSM.16.MT88.4 R36, [R136+0x1800] ;  /* 0x001800008824783b */ /* 0x000f2e0000004200 */
[----:B-1----:R-:W-:Y:S01]  /*34b0*/  HMMA.16816.F32.BF16 R40, R72, R88, R40 ;  /* 0x000000584828723c */ /* 0x002fe20000041828 */
[----:B------:R-:W-:-:S02]  /*34c0*/  F2FP.BF16.F32.PACK_AB R88, R81, R80 ;  /* 0x000000505158723e */ /* 0x000fc400000010ff */
[----:B------:R-:W-:Y:S02]  /*34d0*/  F2FP.BF16.F32.PACK_AB R89, R83, R82 ;  /* 0x000000525359723e */ /* 0x000fe400000010ff */
[----:B------:R-:W1:Y:S03]  /*34e0*/  LDSM.16.MT88.4 R80, [R139+0x2000] ;  /* 0x002000008b50783b */ /* 0x000e660000004200 */
[----:B------:R-:W-:Y:S01]  /*34f0*/  HMMA.16816.F32.BF16 R44, R72, R90, R44 ;  /* 0x0000005a482c723c */ /* 0x000fe2000004182c */
[----:B------:R-:W-:Y:S02]  /*3500*/  F2FP.BF16.F32.PACK_AB R90, R85, R84 ;  /* 0x00000054555a723e */ /* 0x000fe400000010ff */
[----:B------:R-:W-:-:S05]  /*3510*/  F2FP.BF16.F32.PACK_AB R91, R87, R86 ;  /* 0x00000056575b723e */ /* 0x000fca00000010ff */
[----:B------:R-:W-:Y:S08]  /*3520*/  HMMA.16816.F32.BF16 R48, R72, R68, R48 ;  /* 0x000000444830723c */ /* 0x000ff00000041830 */
[C---:B--2---:R-:W-:Y:S08]  /*3530*/  HMMA.16816.F32.BF16 R76, R88.reuse, R64, R76 ;  /* 0x00000040584c723c */ /* 0x044ff0000004184c */
[----:B------:R-:W-:Y:S01]  /*3540*/  HMMA.16816.F32.BF16 R64, R88, R66, R28 ;  /* 0x000000425840723c */ /* 0x000fe2000004181c */
[----:B------:R-:W2:Y:S07]  /*3550*/  LDSM.16.MT88.4 R28, [R137+0x2000] ;  /* 0x00200000891c783b */ /* 0x000eae0000004200 */
[----:B------:R-:W-:Y:S01]  /*3560*/  HMMA.16816.F32.BF16 R52, R72, R70, R52 ;  /* 0x000000464834723c */ /* 0x000fe20000041834 */
[----:B------:R-:W5:Y:S04]  /*3570*/  LDSM.16.MT88.4 R68, [R138+0x2000] ;  /* 0x002000008a44783b */ /* 0x000f680000004200 */
[----:B------:R-:W-:Y:S03]  /*3580*/  LDSM.16.MT88.4 R72, [R136+0x2000] ;  /* 0x002000008848783b */ /* 0x000fe60000004200 */
[C---:B---3--:R-:W-:Y:S08]  /*3590*/  HMMA.16816.F32.BF16 R40, R88.reuse, R24, R40 ;  /* 0x000000185828723c */ /* 0x048ff00000041828 */
[C---:B------:R-:W-:Y:S01]  /*35a0*/  HMMA.16816.F32.BF16 R44, R88.reuse, R26, R44 ;  /* 0x0000001a582c723c */ /* 0x040fe2000004182c */
[----:B------:R-:W3:Y:S07]  /*35b0*/  LDSM.16.MT88.4 R24, [R139+0x2800] ;  /* 0x002800008b18783b */ /* 0x000eee0000004200 */
[C---:B------:R-:W-:Y:S08]  /*35c0*/  HMMA.16816.F32.BF16 R32, R88.reuse, R56, R32 ;  /* 0x000000385820723c */ /* 0x040ff00000041820 */
[C---:B------:R-:W-:Y:S01]  /*35d0*/  HMMA.16816.F32.BF16 R60, R88.reuse, R58, R60 ;  /* 0x0000003a583c723c */ /* 0x040fe2000004183c */
[----:B------:R-:W-:Y:S07]  /*35e0*/  LDSM.16.MT88.4 R56, [R137+0x2800] ;  /* 0x002800008938783b */ /* 0x000fee0000004200 */
[C---:B----4-:R-:W-:Y:S08]  /*35f0*/  HMMA.16816.F32.BF16 R48, R88.reuse, R36, R48 ;  /* 0x000000245830723c */ /* 0x050ff00000041830 */
[----:B------:R-:W-:Y:S01]  /*3600*/  HMMA.16816.F32.BF16 R52, R88, R38, R52 ;  /* 0x000000265834723c */ /* 0x000fe20000041834 */
[----:B------:R-:W4:Y:S07]  /*3610*/  LDSM.16.MT88.4 R36, [R138+0x2800] ;  /* 0x002800008a24783b */ /* 0x000f2e0000004200 */
[C---:B-1----:R-:W-:Y:S08]  /*3620*/  HMMA.16816.F32.BF16 R76, R92.reuse, R80, R76 ;  /* 0x000000505c4c723c */ /* 0x042ff0000004184c */
[C---:B------:R-:W-:Y:S01]  /*3630*/  HMMA.16816.F32.BF16 R64, R92.reuse, R82, R64 ;  /* 0x000000525c40723c */ /* 0x040fe20000041840 */
[----:B------:R-:W-:Y:S07]  /*3640*/  LDSM.16.MT88.4 R80, [R136+0x2800] ;  /* 0x002800008850783b */ /* 0x000fee0000004200 */
[C---:B--2---:R-:W-:Y:S08]  /*3650*/  HMMA.16816.F32.BF16 R32, R92.reuse, R28, R32 ;  /* 0x0000001c5c20723c */ /* 0x044ff00000041820 */
[C---:B------:R-:W-:Y:S01]  /*3660*/  HMMA.16816.F32.BF16 R60, R92.reuse, R30, R60 ;  /* 0x0000001e5c3c723c */ /* 0x040fe2000004183c */
[----:B------:R-:W1:Y:S07]  /*3670*/  LDSM.16.MT88.4 R28, [R139+0x3000] ;  /* 0x003000008b1c783b */ /* 0x000e6e0000004200 */
[C---:B-----5:R-:W-:Y:S08]  /*3680*/  HMMA.16816.F32.BF16 R40, R92.reuse, R68, R40 ;  /* 0x000000445c28723c */ /* 0x060ff00000041828 */
[----:B------:R-:W-:Y:S01]  /*3690*/  HMMA.16816.F32.BF16 R44, R92, R70, R44 ;  /* 0x000000465c2c723c */ /* 0x000fe2000004182c */
[----:B------:R-:W-:Y:S07]  /*36a0*/  LDSM.16.MT88.4 R68, [R138+0x3000] ;  /* 0x003000008a44783b */ /* 0x000fee0000004200 */
[C---:B---3--:R-:W-:Y:S08]  /*36b0*/  HMMA.16816.F32.BF16 R76, R100.reuse, R24, R76 ;  /* 0x00000018644c723c */ /* 0x048ff0000004184c */
[----:B------:R-:W-:Y:S01]  /*36c0*/  HMMA.16816.F32.BF16 R64, R100, R26, R64 ;  /* 0x0000001a6440723c */ /* 0x000fe20000041840 */
[----:B------:R-:W2:Y:S07]  /*36d0*/  LDSM.16.MT88.4 R24, [R137+0x3000] ;  /* 0x003000008918783b */ /* 0x000eae0000004200 */
[C---:B------:R-:W-:Y:S08]  /*36e0*/  HMMA.16816.F32.BF16 R48, R92.reuse, R72, R48 ;  /* 0x000000485c30723c */ /* 0x040ff00000041830 */
[----:B------:R-:W-:Y:S01]  /*36f0*/  HMMA.16816.F32.BF16 R52, R92, R74, R52 ;  /* 0x0000004a5c34723c */ /* 0x000fe20000041834 */
[----:B------:R-:W-:Y:S07]  /*3700*/  LDSM.16.MT88.4 R72, [R137+0x3800] ;  /* 0x003800008948783b */ /* 0x000fee0000004200 */
[C---:B----4-:R-:W-:Y:S08]  /*3710*/  HMMA.16816.F32.BF16 R40, R100.reuse, R36, R40 ;  /* 0x000000246428723c */ /* 0x050ff00000041828 */
[C---:B------:R-:W-:Y:S01]  /*3720*/  HMMA.16816.F32.BF16 R44, R100.reuse, R38, R44 ;  /* 0x00000026642c723c */ /* 0x040fe2000004182c */
[----:B------:R-:W3:Y:S07]  /*3730*/  LDSM.16.MT88.4 R36, [R136+0x3000] ;  /* 0x003000008824783b */ /* 0x000eee0000004200 */
[C---:B------:R-:W-:Y:S08]  /*3740*/  HMMA.16816.F32.BF16 R32, R100.reuse, R56, R32 ;  /* 0x000000386420723c */ /* 0x040ff00000041820 */
[----:B------:R-:W-:Y:S01]  /*3750*/  HMMA.16816.F32.BF16 R60, R100, R58, R60 ;  /* 0x0000003a643c723c */ /* 0x000fe2000004183c */
[----:B------:R-:W4:Y:S07]  /*3760*/  LDSM.16.MT88.4 R56, [R139+0x3800] ;  /* 0x003800008b38783b */ /* 0x000f2e0000004200 */
[----:B-1----:R-:W-:Y:S08]  /*3770*/  HMMA.16816.F32.BF16 R76, R108, R28, R76 ;  /* 0x0000001c6c4c723c */ /* 0x002ff0000004184c */
[C---:B------:R-:W-:Y:S08]  /*3780*/  HMMA.16816.F32.BF16 R48, R100.reuse, R80, R48 ;  /* 0x000000506430723c */ /* 0x040ff00000041830 */
[----:B------:R-:W-:Y:S01]  /*3790*/  HMMA.16816.F32.BF16 R52, R100, R82, R52 ;  /* 0x000000526434723c */ /* 0x000fe20000041834 */
[----:B------:R-:W1:Y:S07]  /*37a0*/  LDSM.16.MT88.4 R80, [R138+0x3800] ;  /* 0x003800008a50783b */ /* 0x000e6e0000004200 */
[C---:B------:R-:W-:Y:S01]  /*37b0*/  HMMA.16816.F32.BF16 R28, R108.reuse, R30, R64 ;  /* 0x0000001e6c1c723c */ /* 0x040fe20000041840 */
[----:B------:R-:W5:Y:S07]  /*37c0*/  LDSM.16.MT88.4 R64, [R136+0x3800] ;  /* 0x003800008840783b */ /* 0x000f6e0000004200 */
[----:B--2---:R-:W-:Y:S01]  /*37d0*/  HMMA.16816.F32.BF16 R32, R108, R24, R32 ;  /* 0x000000186c20723c */ /* 0x004fe20000041820 */
[----:B------:R-:W-:-:S04]  /*37e0*/  IADD3 R25, PT, PT, R159, -0x1, RZ ;  /* 0xffffffff9f197810 */ /* 0x000fc80007ffe0ff */
[C---:B------:R-:W-:Y:S02]  /*37f0*/  ISETP.GE.AND P2, PT, R0.reuse, R25, PT ;  /* 0x000000190000720c */ /* 0x040fe40003f46270 */
[----:B------:R-:W-:Y:S01]  /*3800*/  IADD3 R0, PT, PT, R0, 0x1, RZ ;  /* 0x0000000100007810 */ /* 0x000fe20007ffe0ff */
[C---:B------:R-:W-:Y:S08]  /*3810*/  HMMA.16816.F32.BF16 R60, R108.reuse, R26, R60 ;  /* 0x0000001a6c3c723c */ /* 0x040ff0000004183c */
[C---:B------:R-:W-:Y:S08]  /*3820*/  HMMA.16816.F32.BF16 R40, R108.reuse, R68, R40 ;  /* 0x000000446c28723c */ /* 0x040ff00000041828 */
[C---:B------:R-:W-:Y:S08]  /*3830*/  HMMA.16816.F32.BF16 R44, R108.reuse, R70, R44 ;  /* 0x000000466c2c723c */ /* 0x040ff0000004182c */
[C---:B---3--:R-:W-:Y:S08]  /*3840*/  HMMA.16816.F32.BF16 R48, R108.reuse, R36, R48 ;  /* 0x000000246c30723c */ /* 0x048ff00000041830 */
[----:B------:R-:W-:Y:S08]  /*3850*/  HMMA.16816.F32.BF16 R52, R108, R38, R52 ;  /* 0x000000266c34723c */ /* 0x000ff00000041834 */
[----:B----4-:R-:W-:Y:S01]  /*3860*/  HMMA.16816.F32.BF16 R24, R116, R56, R76 ;  /* 0x000000387418723c */ /* 0x010fe2000004184c */
[----:B------:R-:W-:-:S04]  /*3870*/  @!P2 IMAD.U32 R57, R3, -0x80000000, RZ ;  /* 0x800000000339a824 */ /* 0x000fc800078e00ff */
[----:B------:R2:W3:Y:S03]  /*3880*/  @!P2 SYNCS.PHASECHK.TRANS64.TRYWAIT P0, [R4+URZ], R57 ;  /* 0x000000390400a5a7 */ /* 0x0004e600080011ff */
[----:B------:R-:W-:Y:S01]  /*3890*/  HMMA.16816.F32.BF16 R28, R116, R58, R28 ;  /* 0x0000003a741c723c */ /* 0x000fe2000004181c */
[----:B------:R-:W-:-:S07]  /*38a0*/  @!P1 MOV R59, 0x1 ;  /* 0x00000001003b9802 */ /* 0x000fce0000000f00 */
[----:B-1----:R-:W-:Y:S01]  /*38b0*/  HMMA.16816.F32.BF16 R40, R116, R80, R40 ;  /* 0x000000507428723c */ /* 0x002fe20000041828 */
[----:B------:R2:W-:Y:S01]  /*38c0*/  @!P1 SYNCS.ARRIVE.TRANS64.ART0 RZ, [R4+URZ+0x18], R59 ;  /* 0x0000183b04ff99a7 */ /* 0x0005e200085000ff */
[----:B------:R-:W-:-:S06]  /*38d0*/  ISETP.NE.AND P1, PT, R153, RZ, PT ;  /* 0x000000ff9900720c */ /* 0x000fcc0003f25270 */
[C---:B------:R-:W-:Y:S08]  /*38e0*/  HMMA.16816.F32.BF16 R44, R116.reuse, R82, R44 ;  /* 0x00000052742c723c */ /* 0x040ff0000004182c */
[C---:B------:R-:W-:Y:S08]  /*38f0*/  HMMA.16816.F32.BF16 R32, R116.reuse, R72, R32 ;  /* 0x000000487420723c */ /* 0x040ff00000041820 */
[C---:B------:R-:W-:Y:S08]  /*3900*/  HMMA.16816.F32.BF16 R36, R116.reuse, R74, R60 ;  /* 0x0000004a7424723c */ /* 0x040ff0000004183c */
[C---:B-----5:R-:W-:Y:S08]  /*3910*/  HMMA.16816.F32.BF16 R48, R116.reuse, R64, R48 ;  /* 0x000000407430723c */ /* 0x060ff00000041830 */
[----:B------:R-:W-:Y:S01]  /*3920*/  HMMA.16816.F32.BF16 R52, R116, R66, R52 ;  /* 0x000000427434723c */ /* 0x000fe20000041834 */
[----:B------:R-:W-:-:S04]  /*3930*/  NOP ;  /* 0x0000000000007918 */ /* 0x000fc80000000000 */
[----:B--23--:R-:W-:-:S15]  /*3940*/  @P1 BRA `(.L_x_38) ;  /* 0xffffffd800581947 */ /* 0x00cfde000383ffff */
.L_x_17:
[----:B------:R-:W-:Y:S01]  /*3950*/  SHF.R.U32.HI R0, RZ, 0x1, R5 ;  /* 0x00000001ff007819 */ /* 0x000fe20000011605 */
[----:B------:R-:W-:Y:S01]  /*3960*/  IMAD.SHL.U32 R3, R5, 0x20, RZ ;  /* 0x0000002005037824 */ /* 0x000fe200078e00ff */
[----:B-1----:R-:W-:Y:S01]  /*3970*/  F2FP.BF16.F32.PACK_AB R9, R27, R26 ;  /* 0x0000001a1b09723e */ /* 0x002fe200000010ff */
[----:B------:R-:W-:Y:S01]  /*3980*/  BSSY.RECONVERGENT B0, `(.L_x_39) ;  /* 0x000003b000007945 */ /* 0x000fe20003800200 */
[----:B------:R-:W-:Y:S01]  /*3990*/  LEA R2, R5, R0, 0x6 ;  /* 0x0000000005027211 */ /* 0x000fe200078e30ff */
[----:B------:R-:W1:Y:S01]  /*39a0*/  S2R R27, SR_CTAID.Y ;  /* 0x00000000001b7919 */ /* 0x000e620000002600 */
[----:B------:R-:W-:Y:S01]  /*39b0*/  LOP3.LUT R0, R3, 0x1e0, RZ, 0xc0, !PT ;  /* 0x000001e003007812 */ /* 0x000fe200078ec0ff */
[----:B------:R-:W-:Y:S01]  /*39c0*/  IMAD.MOV.U32 R23, RZ, RZ, R45 ;  /* 0x000000ffff177224 */ /* 0x000fe200078e002d */
[----:B------:R-:W-:Y:S01]  /*39d0*/  LOP3.LUT R3, R2, 0x3c8, RZ, 0xc0, !PT ;  /* 0x000003c802037812 */ /* 0x000fe200078ec0ff */
[----:B------:R-:W-:Y:S01]  /*39e0*/  IMAD.MOV.U32 R21, RZ, RZ, R53 ;  /* 0x000000ffff157224 */ /* 0x000fe200078e0035 */
[----:B------:R-:W-:-:S02]  /*39f0*/  ISETP.GE.U32.AND P0, PT, R5, 0x10, PT ;  /* 0x000000100500780c */ /* 0x000fc40003f06070 */
[----:B--2---:R-:W-:Y:S01]  /*3a00*/  F2FP.BF16.F32.PACK_AB R11, R31, R30 ;  /* 0x0000001e1f0b723e */ /* 0x004fe200000010ff */
[----:B------:R-:W-:Y:S01]  /*3a10*/  IMAD.IADD R3, R3, 0x1, -R0 ;  /* 0x0000000103037824 */ /* 0x000fe200078e0a00 */
[----:B------:R-:W-:Y:S01]  /*3a20*/  F2FP.BF16.F32.PACK_AB R15, R39, R38 ;  /* 0x00000026270f723e */ /* 0x000fe200000010ff */
[----:B------:R-:W2:Y:S01]  /*3a30*/  S2R R0, SR_CTAID.X ;  /* 0x0000000000007919 */ /* 0x000ea20000002500 */
[----:B---3--:R-:W-:Y:S02]  /*3a40*/  F2FP.BF16.F32.PACK_AB R13, R35, R34 ;  /* 0x00000022230d723e */ /* 0x008fe400000010ff */
[----:B------:R-:W-:Y:S02]  /*3a50*/  IADD3 R3, PT, PT, R4, R3, R3 ;  /* 0x0000000304037210 */ /* 0x000fe40007ffe003 */
[----:B------:R-:W-:Y:S02]  /*3a60*/  MOV R22, R44 ;  /* 0x0000002c00167202 */ /* 0x000fe40000000f00 */
[C---:B------:R-:W-:Y:S01]  /*3a70*/  IADD3 R2, PT, PT, R3.reuse, 0x80, RZ ;  /* 0x0000008003027810 */ /* 0x040fe20007ffe0ff */
[----:B------:R-:W-:Y:S01]  /*3a80*/  VIADD R6, R3, 0xa0 ;  /* 0x000000a003067836 */ /* 0x000fe20000000000 */
[----:B------:R-:W-:-:S02]  /*3a90*/  MOV R20, R52 ;  /* 0x0000003400147202 */ /* 0x000fc40000000f00 */
[----:B------:R-:W-:Y:S02]  /*3aa0*/  SHF.R.U32.HI R3, RZ, 0x3, R2 ;  /* 0x00000003ff037819 */ /* 0x000fe40000011602 */
[----:B----4-:R-:W-:Y:S02]  /*3ab0*/  SHF.R.U32.HI R7, RZ, 0x3, R6 ;  /* 0x00000003ff077819 */ /* 0x010fe40000011606 */
[----:B------:R-:W-:Y:S02]  /*3ac0*/  LOP3.LUT R2, R2, 0x30, R3, 0x78, !PT ;  /* 0x0000003002027812 */ /* 0x000fe400078e7803 */
[----:B------:R-:W-:Y:S01]  /*3ad0*/  LOP3.LUT R6, R6, 0x30, R7, 0x78, !PT ;  /* 0x0000003006067812 */ /* 0x000fe200078e7807 */
[----:B------:R-:W-:Y:S06]  /*3ae0*/  @P0 BRA `(.L_x_40) ;  /* 0x0000000000900947 */ /* 0x000fec0003800000 */
[----:B------:R-:W3:Y:S01]  /*3af0*/  LDCU.128 UR8, c[0x0][0x580] ;  /* 0x0000b000ff0877ac */ /* 0x000ee20008000c00 */
[----:B-12---:R-:W-:Y:S01]  /*3b00*/  LEA R0, R0, R27, 0x2 ;  /* 0x0000001b00007211 */ /* 0x006fe200078e10ff */
[----:B------:R-:W-:Y:S01]  /*3b10*/  IMAD.SHL.U32 R158, R158, 0x10, RZ ;  /* 0x000000109e9e7824 */ /* 0x000fe200078e00ff */
[----:B------:R-:W-:Y:S02]  /*3b20*/  FSETP.NE.AND P0, PT, R154, RZ, PT ;  /* 0x000000ff9a00720b */ /* 0x000fe40003f05000 */
[----:B------:R-:W-:Y:S02]  /*3b30*/  SHF.R.U32.HI R5, RZ, 0x2, R5 ;  /* 0x00000002ff057819 */ /* 0x000fe40000011605 */
[----:B------:R-:W-:-:S04]  /*3b40*/  SHF.L.U32 R0, R0, 0x2, RZ ;  /* 0x0000000200007819 */ /* 0x000fc800000006ff */
[----:B------:R-:W-:Y:S02]  /*3b50*/  IADD3 R8, P1, P2, R158, R0, R5 ;  /* 0x000000009e087210 */ /* 0x000fe40007a3e005 */
[----:B------:R-:W-:Y:S02]  /*3b60*/  SHF.R.S32.HI R158, RZ, 0x1f, R158 ;  /* 0x0000001fff9e7819 */ /* 0x000fe4000001149e */
[----:B------:R-:W-:Y:S01]  /*3b70*/  SHF.R.S32.HI R5, RZ, 0x1f, R0 ;  /* 0x0000001fff057819 */ /* 0x000fe20000011400 */
[----:B------:R-:W-:Y:S01]  /*3b80*/  IMAD.MOV.U32 R0, RZ, RZ, 0x3f800000 ;  /* 0x3f800000ff007424 */ /* 0x000fe200078e00ff */
[----:B------:R-:W-:Y:S02]  /*3b90*/  SHF.L.U32 R18, R8, 0x2, RZ ;  /* 0x0000000208127819 */ /* 0x000fe400000006ff */
[----:B------:R-:W-:-:S03]  /*3ba0*/  IADD3.X R5, PT, PT, R158, R5, RZ, P1, P2 ;  /* 0x000000059e057210 */ /* 0x000fc60000fe44ff */
[----:B------:R-:W1:Y:S01]  /*3bb0*/  @P0 MUFU.RCP R0, R154 ;  /* 0x0000009a00000308 */ /* 0x000e620000001000 */
[----:B------:R-:W-:Y:S02]  /*3bc0*/  SHF.L.U64.HI R5, R8, 0x2, R5 ;  /* 0x0000000208057819 */ /* 0x000fe40000010205 */
[C---:B---3--:R-:W-:Y:S02]  /*3bd0*/  IADD3 R16, P0, PT, R18.reuse, UR10, RZ ;  /* 0x0000000a12107c10 */ /* 0x048fe4000ff1e0ff */
[----:B------:R-:W-:Y:S02]  /*3be0*/  IADD3 R18, P1, PT, R18, UR8, RZ ;  /* 0x0000000812127c10 */ /* 0x000fe4000ff3e0ff */
[C---:B------:R-:W-:Y:S02]  /*3bf0*/  IADD3.X R17, PT, PT, R5.reuse, UR11, RZ, P0, !PT ;  /* 0x0000000b05117c10 */ /* 0x040fe400087fe4ff */
[----:B------:R-:W-:-:S03]  /*3c00*/  IADD3.X R19, PT, PT, R5, UR9, RZ, P1, !PT ;  /* 0x0000000905137c10 */ /* 0x000fc60008ffe4ff */
[----:B------:R3:W-:Y:S04]  /*3c10*/  STG.E desc[UR6][R16.64], R155 ;  /* 0x0000009b10007986 */ /* 0x0007e8000c101906 */
[----:B------:R3:W-:Y:S01]  /*3c20*/  STG.E desc[UR6][R18.64], R154 ;  /* 0x0000009a12007986 */ /* 0x0007e2000c101906 */
[C---:B-1----:R-:W-:Y:S01]  /*3c30*/  FMUL R24, R0.reuse, R24 ;  /* 0x0000001800187220 */ /* 0x042fe20000400000 */
[C---:B------:R-:W-:Y:S01]  /*3c40*/  FMUL R25, R0.reuse, R25 ;  /* 0x0000001900197220 */ /* 0x040fe20000400000 */
        /* <DEDUP_REMOVED lines=13> */
[----:B---3--:R-:W-:-:S07]  /*3d20*/  FMUL R21, R0, R21 ;  /* 0x0000001500157220 */ /* 0x008fce0000400000 */
.L_x_40:
[----:B------:R-:W-:Y:S05]  /*3d30*/  BSYNC.RECONVERGENT B0 ;  /* 0x0000000000007941 */ /* 0x000fea0003800200 */
.L_x_39:
[----:B------:R3:W-:Y:S06]  /*3d40*/  MEMBAR.ALL.CTA ;  /* 0x0000000000007992 */ /* 0x0007ec0000008000 */
[----:B---3--:R-:W3:Y:S01]  /*3d50*/  FENCE.VIEW.ASYNC.S ;  /* 0x00000000000073c6 */ /* 0x008ee20000000000 */
[----:B------:R-:W-:Y:S01]  /*3d60*/  IMAD.MOV.U32 R3, RZ, RZ, RZ ;  /* 0x000000ffff037224 */ /* 0x000fe200078e00ff */
[----:B------:R-:W-:Y:S01]  /*3d70*/  MOV R7, RZ ;  /* 0x000000ff00077202 */ /* 0x000fe20000000f00 */
[----:B------:R-:W-:Y:S01]  /*3d80*/  BSSY.RECONVERGENT B0, `(.L_x_41) ;  /* 0x0000020000007945 */ /* 0x000fe20003800200 */
[----:B------:R-:W-:-:S02]  /*3d90*/  F2FP.BF16.F32.PACK_AB R10, R29, R28 ;  /* 0x0000001c1d0a723e */ /* 0x000fc400000010ff */
[----:B--2---:R-:W-:Y:S02]  /*3da0*/  MOV R0, R2 ;  /* 0x0000000200007202 */ /* 0x004fe40000000f00 */
[----:B------:R-:W-:Y:S02]  /*3db0*/  F2FP.BF16.F32.PACK_AB R8, R25, R24 ;  /* 0x000000181908723e */ /* 0x000fe400000010ff */
[----:B------:R-:W-:Y:S02]  /*3dc0*/  MOV R5, R6 ;  /* 0x0000000600057202 */ /* 0x000fe40000000f00 */
[----:B------:R-:W-:Y:S02]  /*3dd0*/  F2FP.BF16.F32.PACK_AB R14, R37, R36 ;  /* 0x00000024250e723e */ /* 0x000fe400000010ff */
[----:B------:R-:W-:Y:S01]  /*3de0*/  F2FP.BF16.F32.PACK_AB R12, R33, R32 ;  /* 0x00000020210c723e */ /* 0x000fe200000010ff */
[----:B---3--:R-:W-:Y:S01]  /*3df0*/  BAR.SYNC.DEFER_BLOCKING 0x0 ;  /* 0x0000000000007b1d */ /* 0x008fe20000010000 */
[----:B------:R-:W-:-:S05]  /*3e00*/  ISETP.NE.AND P2, PT, R160, RZ, PT ;  /* 0x000000ffa000720c */ /* 0x000fca0003f45270 */
[----:B------:R2:W-:Y:S04]  /*3e10*/  STSM.16.M88.4 [R0], R8 ;  /* 0x0000000800007844 */ /* 0x0005e80000000200 */
[----:B------:R2:W-:Y:S01]  /*3e20*/  STSM.16.M88.4 [R5], R12 ;  /* 0x0000000c05007844 */ /* 0x0005e20000000200 */
[----:B------:R3:W-:Y:S06]  /*3e30*/  MEMBAR.ALL.CTA ;  /* 0x0000000000007992 */ /* 0x0007ec0000008000 */
[----:B---3--:R-:W3:Y:S02]  /*3e40*/  FENCE.VIEW.ASYNC.S ;  /* 0x00000000000073c6 */ /* 0x008ee40000000000 */
[----:B---3--:R-:W-:Y:S06]  /*3e50*/  BAR.SYNC.DEFER_BLOCKING 0x0 ;  /* 0x0000000000007b1d */ /* 0x008fec0000010000 */
[----:B------:R-:W-:Y:S05]  /*3e60*/  @P2 BRA `(.L_x_42) ;  /* 0x0000000000442947 */ /* 0x000fea0003800000 */
[----:B------:R-:W3:Y:S01]  /*3e70*/  LDCU.64 UR8, c[0x0][0x348] ;  /* 0x00006900ff0877ac */ /* 0x000ee20008000a00 */
[----:B-1----:R-:W-:Y:S01]  /*3e80*/  R2UR UR20, R27 ;  /* 0x000000001b1472ca */ /* 0x002fe200000e0000 */
[----:B--2---:R-:W-:Y:S01]  /*3e90*/  VIADD R0, R4, 0x80 ;  /* 0x0000008004007836 */ /* 0x004fe20000000000 */
[----:B------:R-:W-:Y:S01]  /*3ea0*/  PLOP3.LUT P1, PT, PT, PT, PT, 0x80, 0x8 ;  /* 0x000000000008781c */ /* 0x000fe20003f2f070 */
[----:B------:R-:W-:Y:S01]  /*3eb0*/  UMOV UR17, URZ ;  /* 0x000000ff00117c82 */ /* 0x000fe20008000000 */
[----:B------:R-:W-:Y:S01]  /*3ec0*/  UMOV UR18, URZ ;  /* 0x000000ff00127c82 */ /* 0x000fe20008000000 */
[----:B---3--:R-:W-:-:S04]  /*3ed0*/  UIADD3 UR8, UP0, UPT, UR8, 0x180, URZ ;  /* 0x0000018008087890 */ /* 0x008fc8000ff1e0ff */
[----:B------:R-:W-:-:S12]  /*3ee0*/  UIADD3.X UR9, UPT, UPT, URZ, UR9, URZ, UP0, !UPT ;  /* 0x00000009ff097290 */ /* 0x000fd800087fe4ff */
.L_x_43:
[----:B------:R-:W-:Y:S02]  /*3ef0*/  PLOP3.LUT P0, PT, P0, P1, PT, 0xf2, 0x2f ;  /* 0x00000000002f781c */ /* 0x000fe40000703e72 */
[----:B------:R-:W-:Y:S01]  /*3f00*/  @P1 R2UR P0, UR16, R0 ;  /* 0x00000000001012ca */ /* 0x000fe20000000000 */
[----:B------:R-:W-:-:S07]  /*3f10*/  UMOV UR19, UR12 ;  /* 0x0000000c00137c82 */ /* 0x000fce0008000000 */
[----:B------:R-:W-:Y:S02]  /*3f20*/  @P1 PLOP3.LUT P1, PT, P0, PT, PT, 0x80, 0x8 ;  /* 0x000000000008181c */ /* 0x000fe4000072f070 */
[----:B------:R-:W-:-:S03]  /*3f30*/  PLOP3.LUT P0, PT, PT, PT, PT, 0x80, 0x8 ;  /* 0x000000000008781c */ /* 0x000fc60003f0f070 */
[----:B------:R1:W-:Y:S08]  /*3f40*/  UTMASTG.4D [UR16], [UR8], desc[URZ] ;  /* 0x0000ff10080073b5 */ /* 0x0003f00008019000 */
[----:B-1----:R-:W-:Y:S05]  /*3f50*/  @P1 BRA.U.ANY `(.L_x_43) ;  /* 0xfffffffd00e41947 */ /* 0x002fea000393ffff */
[----:B------:R0:W-:Y:S01]  /*3f60*/  UTMACMDFLUSH ;  /* 0x00000000000079b7 */ /* 0x0001e20000000000 */
[----:B------:R-:W-:-:S04]  /*3f70*/  DEPBAR.LE SB0, 0x2 ;  /* 0x000080800000791a */ /* 0x000fc80000000000 */
.L_x_42:
[----:B------:R-:W-:Y:S05]  /*3f80*/  BSYNC.RECONVERGENT B0 ;  /* 0x0000000000007941 */ /* 0x000fea0003800200 */
.L_x_41:
[----:B------:R-:W-:Y:S01]  /*3f90*/  BAR.SYNC.DEFER_BLOCKING 0x0 ;  /* 0x0000000000007b1d */ /* 0x000fe20000010000 */
[----:B------:R-:W-:Y:S02]  /*3fa0*/  IADD3 R6, P1, PT, R6, 0x400, RZ ;  /* 0x0000040006067810 */ /* 0x000fe40007f3e0ff */
[----:B------:R-:W-:Y:S02]  /*3fb0*/  IADD3 R2, P0, PT, R2, 0x400, RZ ;  /* 0x0000040002027810 */ /* 0x000fe40007f1e0ff */
[----:B------:R-:W-:Y:S01]  /*3fc0*/  F2FP.BF16.F32.PACK_AB R47, R47, R46 ;  /* 0x0000002e2f2f723e */ /* 0x000fe200000010ff */
[----:B------:R-:W-:Y:S01]  /*3fd0*/  IMAD.X R7, RZ, RZ, RZ, P1 ;  /* 0x000000ffff077224 */ /* 0x000fe200008e06ff */
[----:B------:R-:W-:Y:S01]  /*3fe0*/  IADD3.X R3, PT, PT, RZ, RZ, RZ, P0, !PT ;  /* 0x000000ffff037210 */ /* 0x000fe200007fe4ff */
[----:B------:R-:W-:Y:S01]  /*3ff0*/  BSSY.RECONVERGENT B0, `(.L_x_44) ;  /* 0x0000021000007945 */ /* 0x000fe20003800200 */
[----:B------:R-:W-:Y:S02]  /*4000*/  F2FP.BF16.F32.PACK_AB R45, R43, R42 ;  /* 0x0000002a2b2d723e */ /* 0x000fe400000010ff */
[----:B------:R-:W-:-:S02]  /*4010*/  F2FP.BF16.F32.PACK_AB R55, R55, R54 ;  /* 0x000000363737723e */ /* 0x000fc400000010ff */
[----:B------:R-:W-:Y:S02]  /*4020*/  MOV R2, R2 ;  /* 0x0000000200027202 */ /* 0x000fe40000000f00 */
[----:B------:R-:W-:Y:S02]  /*4030*/  F2FP.BF16.F32.PACK_AB R44, R41, R40 ;  /* 0x00000028292c723e */ /* 0x000fe400000010ff */
[----:B------:R-:W-:Y:S02]  /*4040*/  F2FP.BF16.F32.PACK_AB R46, R23, R22 ;  /* 0x00000016172e723e */ /* 0x000fe400000010ff */
[----:B------:R-:W-:Y:S02]  /*4050*/  F2FP.BF16.F32.PACK_AB R53, R51, R50 ;  /* 0x000000323335723e */ /* 0x000fe400000010ff */
[----:B------:R-:W-:Y:S02]  /*4060*/  MOV R6, R6 ;  /* 0x0000000600067202 */ /* 0x000fe40000000f00 */
[----:B------:R-:W-:Y:S01]  /*4070*/  F2FP.BF16.F32.PACK_AB R52, R49, R48 ;  /* 0x000000303134723e */ /* 0x000fe200000010ff */
[----:B------:R3:W-:Y:S01]  /*4080*/  STSM.16.M88.4 [R2], R44 ;  /* 0x0000002c02007844 */ /* 0x0007e20000000200 */
[----:B------:R-:W-:-:S05]  /*4090*/  F2FP.BF16.F32.PACK_AB R54, R21, R20 ;  /* 0x000000141536723e */ /* 0x000fca00000010ff */
[----:B------:R3:W-:Y:S01]  /*40a0*/  STSM.16.M88.4 [R6], R52 ;  /* 0x0000003406007844 */ /* 0x0007e20000000200 */
[----:B------:R4:W-:Y:S06]  /*40b0*/  MEMBAR.ALL.CTA ;  /* 0x0000000000007992 */ /* 0x0009ec0000008000 */
[----:B----4-:R-:W4:Y:S02]  /*40c0*/  FENCE.VIEW.ASYNC.S ;  /* 0x00000000000073c6 */ /* 0x010f240000000000 */
[----:B----4-:R-:W-:Y:S06]  /*40d0*/  BAR.SYNC.DEFER_BLOCKING 0x0 ;  /* 0x0000000000007b1d */ /* 0x010fec0000010000 */
[----:B------:R-:W-:Y:S05]  /*40e0*/  @P2 BRA `(.L_x_45) ;  /* 0x0000000000442947 */ /* 0x000fea0003800000 */
[----:B------:R-:W4:Y:S01]  /*40f0*/  LDCU.64 UR8, c[0x0][0x348] ;  /* 0x00006900ff0877ac */ /* 0x000f220008000a00 */
[----:B-1----:R-:W-:Y:S02]  /*4100*/  R2UR UR20, R27 ;  /* 0x000000001b1472ca */ /* 0x002fe400000e0000 */
[----:B------:R-:W-:Y:S01]  /*4110*/  PLOP3.LUT P1, PT, PT, PT, PT, 0x80, 0x8 ;  /* 0x000000000008781c */ /* 0x000fe20003f2f070 */
[----:B------:R-:W-:Y:S01]  /*4120*/  UMOV UR17, 0x20 ;  /* 0x0000002000117882 */ /* 0x000fe20000000000 */
[----:B------:R-:W-:Y:S01]  /*4130*/  IADD3 R4, PT, PT, R4, 0x480, RZ ;  /* 0x0000048004047810 */ /* 0x000fe20007ffe0ff */
[----:B------:R-:W-:Y:S01]  /*4140*/  UMOV UR18, URZ ;  /* 0x000000ff00127c82 */ /* 0x000fe20008000000 */
[----:B----4-:R-:W-:-:S04]  /*4150*/  UIADD3 UR8, UP0, UPT, UR8, 0x180, URZ ;  /* 0x0000018008087890 */ /* 0x010fc8000ff1e0ff */
[----:B------:R-:W-:-:S12]  /*4160*/  UIADD3.X UR9, UPT, UPT, URZ, UR9, URZ, UP0, !UPT ;  /* 0x00000009ff097290 */ /* 0x000fd800087fe4ff */
.L_x_46:
        /* <DEDUP_REMOVED lines=9> */
.L_x_45:
[----:B------:R-:W-:Y:S05]  /*4200*/  BSYNC.RECONVERGENT B0 ;  /* 0x0000000000007941 */ /* 0x000fea0003800200 */
.L_x_44:
[----:B------:R-:W-:Y:S06]  /*4210*/  BAR.SYNC.DEFER_BLOCKING 0x0 ;  /* 0x0000000000007b1d */ /* 0x000fec0000010000 */
[----:B------:R-:W-:Y:S05]  /*4220*/  EXIT ;  /* 0x000000000000794d */ /* 0x000fea0003800000 */
.L_x_4:
[----:B------:R-:W-:Y:S01]  /*4230*/  IMAD.MOV.U32 R2, RZ, RZ, -0x80000000 ;  /* 0x80000000ff027424 */ /* 0x000fe200078e00ff */
[----:B--2---:R-:W-:-:S04]  /*4240*/  MOV R3, 0x80000000 ;  /* 0x8000000000037802 */ /* 0x004fc80000000f00 */
[----:B------:R2:W3:Y:S03]  /*4250*/  SYNCS.PHASECHK.TRANS64.TRYWAIT P0, [R11+URZ+0x28], R3 ;  /* 0x000028030b0075a7 */ /* 0x0004e600080011ff */
[----:B---3--:R-:W-:Y:S05]  /*4260*/  @!P0 NANOSLEEP.SYNCS 0x989680 ;  /* 0x009896800000895d */ /* 0x008fea0003900000 */
[----:B------:R-:W3:Y:S02]  /*4270*/  @!P0 SYNCS.PHASECHK.TRANS64 P0, [R11+URZ+0x28], R3 ;  /* 0x000028030b0085a7 */ /* 0x000ee400080010ff */
[----:B---3--:R-:W-:Y:S05]  /*4280*/  @!P0 BRA `(.L_x_4) ;  /* 0xfffffffc00e88947 */ /* 0x008fea000383ffff */
[----:B------:R-:W-:Y:S05]  /*4290*/  BRA `(.L_x_47) ;  /* 0xffffffc000e47947 */ /* 0x000fea000383ffff */
.L_x_13:
[----:B---3--:R-:W-:Y:S01]  /*42a0*/  IMAD.MOV.U32 R2, RZ, RZ, -0x80000000 ;  /* 0x80000000ff027424 */ /* 0x008fe200078e00ff */
[----:B--2---:R-:W-:-:S04]  /*42b0*/  MOV R3, 0x80000000 ;  /* 0x8000000000037802 */ /* 0x004fc80000000f00 */
[----:B------:R2:W3:Y:S03]  /*42c0*/  SYNCS.PHASECHK.TRANS64.TRYWAIT P0, [R11+URZ+0x8], R3 ;  /* 0x000008030b0075a7 */ /* 0x0004e600080011ff */
[----:B---3--:R-:W-:Y:S05]  /*42d0*/  @!P0 NANOSLEEP.SYNCS 0x989680 ;  /* 0x009896800000895d */ /* 0x008fea0003900000 */
[----:B------:R-:W3:Y:S02]  /*42e0*/  @!P0 SYNCS.PHASECHK.TRANS64 P0, [R11+URZ+0x8], R3 ;  /* 0x000008030b0085a7 */ /* 0x000ee400080010ff */
[----:B---3--:R-:W-:Y:S05]  /*42f0*/  @!P0 BRA `(.L_x_13) ;  /* 0xfffffffc00e88947 */ /* 0x008fea000383ffff */
[----:B------:R-:W-:Y:S05]  /*4300*/  BRA `(.L_x_48) ;  /* 0xffffffc800a87947 */ /* 0x000fea000383ffff */
.L_x_16:
[----:B-1----:R1:W4:Y:S02]  /*4310*/  SYNCS.PHASECHK.TRANS64.TRYWAIT P2, [R4+URZ+0x20], RZ ;  /* 0x000020ff040075a7 */ /* 0x00232400080411ff */
[----:B----4-:R-:W-:Y:S05]  /*4320*/  @!P2 NANOSLEEP.SYNCS 0x989680 ;  /* 0x009896800000a95d */ /* 0x010fea0003900000 */
[----:B------:R-:W4:Y:S02]  /*4330*/  @!P2 SYNCS.PHASECHK.TRANS64 P2, [R4+URZ+0x20], RZ ;  /* 0x000020ff0400a5a7 */ /* 0x000f2400080410ff */
[----:B----4-:R-:W-:Y:S05]  /*4340*/  @!P2 BRA `(.L_x_16) ;  /* 0xfffffffc00f0a947 */ /* 0x010fea000383ffff */
[----:B------:R-:W-:Y:S05]  /*4350*/  BRA `(.L_x_15) ;  /* 0xffffffcc00487947 */ /* 0x000fea000383ffff */
.L_x_20:
[----:B------:R-:W-:-:S07]  /*4360*/  IMAD.MOV.U32 R5, RZ, RZ, R4 ;  /* 0x000000ffff057224 */ /* 0x000fce00078e0004 */
.L_x_49:
[----:B-1----:R1:W4:Y:S02]  /*4370*/  SYNCS.PHASECHK.TRANS64.TRYWAIT P0, [R57+URZ], R5 ;  /* 0x00000005390075a7 */ /* 0x00232400080011ff */
[----:B----4-:R-:W-:Y:S05]  /*4380*/  @!P0 NANOSLEEP.SYNCS 0x989680 ;  /* 0x009896800000895d */ /* 0x010fea0003900000 */
[----:B------:R-:W4:Y:S02]  /*4390*/  @!P0 SYNCS.PHASECHK.TRANS64 P0, [R57+URZ], R5 ;  /* 0x00000005390085a7 */ /* 0x000f2400080010ff */
[----:B----4-:R-:W-:Y:S05]  /*43a0*/  @!P0 BRA `(.L_x_49) ;  /* 0xfffffffc00f08947 */ /* 0x010fea000383ffff */
[----:B------:R-:W-:Y:S05]  /*43b0*/  BRA `(.L_x_19) ;  /* 0xffffffcc00e47947 */ /* 0x000fea000383ffff */
.L_x_24:
[----:B------:R-:W-:-:S07]  /*43c0*/  MOV R5, R4 ;  /* 0x0000000400057202 */ /* 0x000fce0000000f00 */
.L_x_50:
[----:B-1----:R1:W4:Y:S02]  /*43d0*/  SYNCS.PHASECHK.TRANS64.TRYWAIT P0, [R59+URZ+0x18], R5 ;  /* 0x000018053b0075a7 */ /* 0x00232400080011ff */
[----:B----4-:R-:W-:Y:S05]  /*43e0*/  @!P0 NANOSLEEP.SYNCS 0x989680 ;  /* 0x009896800000895d */ /* 0x010fea0003900000 */
[----:B------:R-:W4:Y:S02]  /*43f0*/  @!P0 SYNCS.PHASECHK.TRANS64 P0, [R59+URZ+0x18], R5 ;  /* 0x000018053b0085a7 */ /* 0x000f2400080010ff */
[----:B----4-:R-:W-:Y:S05]  /*4400*/  @!P0 BRA `(.L_x_50) ;  /* 0xfffffffc00f08947 */ /* 0x010fea000383ffff */
[----:B------:R-:W-:Y:S05]  /*4410*/  BRA `(.L_x_51) ;  /* 0xffffffcc00f47947 */ /* 0x000fea000383ffff */
.L_x_29:
[----:B------:R-:W-:-:S07]  /*4420*/  IMAD.MOV.U32 R88, RZ, RZ, R89 ;  /* 0x000000ffff587224 */ /* 0x000fce00078e0059 */
.L_x_52:
[----:B-1----:R1:W2:Y:S02]  /*4430*/  SYNCS.PHASECHK.TRANS64.TRYWAIT P0, [R4+URZ+0x8], R89 ;  /* 0x00000859040075a7 */ /* 0x0022a400080011ff */
[----:B--2---:R-:W-:Y:S05]  /*4440*/  @!P0 NANOSLEEP.SYNCS 0x989680 ;  /* 0x009896800000895d */ /* 0x004fea0003900000 */
[----:B------:R-:W2:Y:S02]  /*4450*/  @!P0 SYNCS.PHASECHK.TRANS64 P0, [R4+URZ+0x8], R89 ;  /* 0x00000859040085a7 */ /* 0x000ea400080010ff */
[----:B--2---:R-:W-:Y:S05]  /*4460*/  @!P0 BRA `(.L_x_52) ;  /* 0xfffffffc00f08947 */ /* 0x004fea000383ffff */
[----:B------:R-:W-:Y:S05]  /*4470*/  BRA `(.L_x_53) ;  /* 0xffffffd800747947 */ /* 0x000fea000383ffff */
.L_x_33:
[----:B------:R-:W-:Y:S01]  /*4480*/  BSSY B1, `(.L_x_54) ;  /* 0x0000007000017945 */ /* 0x000fe20003800000 */
[----:B------:R-:W-:Y:S01]  /*4490*/  MOV R121, 0x2 ;  /* 0x0000000200797802 */ /* 0x000fe20000000f00 */
[----:B------:R-:W-:Y:S01]  /*44a0*/  IMAD.MOV.U32 R120, RZ, RZ, 0x1f ;  /* 0x0000001fff787424 */ /* 0x000fe200078e00ff */
[----:B------:R-:W-:-:S07]  /*44b0*/  MOV R91, 0xf ;  /* 0x0000000f005b7802 */ /* 0x000fce0000000f00 */
[----:B------:R-:W-:Y:S05]  /*44c0*/  WARPSYNC.COLLECTIVE R91, `(.L_x_55) ;  /* 0x000000005b087348 */ /* 0x000fea0003c00000 */
[----:B------:R1:W2:Y:S02]  /*44d0*/  SHFL.BFLY P2, R91, R122, R121, R120 ;  /* 0x0c0000797a5b7389 */ /* 0x0002a40000040078 */
[----:B-12---:R-:W-:Y:S05]  /*44e0*/  ENDCOLLECTIVE ;  /* 0x000000000000791b */ /* 0x006fea0003800000 */
.L_x_55:
[----:B------:R-:W-:Y:S05]  /*44f0*/  BSYNC B1 ;  /* 0x0000000000017941 */ /* 0x000fea0003800000 */
.L_x_54:
[----:B------:R-:W-:Y:S01]  /*4500*/  FMNMX R61, R122, R91, !PT ;  /* 0x0000005b7a3d7209 */ /* 0x000fe20007800000 */
[----:B------:R-:W-:Y:S01]  /*4510*/  IMAD.MOV.U32 R120, RZ, RZ, 0x1f ;  /* 0x0000001fff787424 */ /* 0x000fe200078e00ff */
[----:B------:R-:W-:Y:S02]  /*4520*/  MOV R91, 0xf ;  /* 0x0000000f005b7802 */ /* 0x000fe40000000f00 */
[----:B------:R-:W-:Y:S01]  /*4530*/  MOV R121, 0x1 ;  /* 0x0000000100797802 */ /* 0x000fe20000000f00 */
[----:B------:R-:W-:-:S07]  /*4540*/  IMAD.MOV.U32 R122, RZ, RZ, R61 ;  /* 0x000000ffff7a7224 */ /* 0x000fce00078e003d */
[----:B------:R-:W-:Y:S05]  /*4550*/  WARPSYNC.COLLECTIVE R91, `(.L_x_56) ;  /* 0x000000005b087348 */ /* 0x000fea0003c00000 */
[----:B------:R1:W2:Y:S02]  /*4560*/  SHFL.BFLY P2, R91, R122, R121, R120 ;  /* 0x0c0000797a5b7389 */ /* 0x0002a40000040078 */
[----:B-12---:R-:W-:Y:S05]  /*4570*/  ENDCOLLECTIVE ;  /* 0x000000000000791b */ /* 0x006fea0003800000 */
.L_x_56:
[----:B------:R-:W-:Y:S01]  /*4580*/  MOV R121, 0x2 ;  /* 0x0000000200797802 */ /* 0x000fe20000000f00 */
[----:B------:R-:W-:-:S05]  /*4590*/  IMAD.MOV.U32 R88, RZ, RZ, R91 ;  /* 0x000000ffff587224 */ /* 0x000fca00078e005b */
[----:B------:R-:W-:-:S04]  /*45a0*/  FMNMX R61, R61, R88, !PT ;  /* 0x000000583d3d7209 */ /* 0x000fc80007800000 */
        /* <DEDUP_REMOVED lines=83> */
[----:B------:R-:W-:Y:S01]  /*4ae0*/  FMUL R60, R60, 1.4426950216293334961 ;  /* 0x3fb8aa3b3c3c7820 */ /* 0x000fe20000400000 */
[----:B------:R-:W-:-:S05]  /*4af0*/  IMAD.MOV.U32 R120, RZ, RZ, 0x1f ;  /* 0x0000001fff787424 */ /* 0x000fca00078e00ff */
        /* <DEDUP_REMOVED lines=32> */
[----:B------:R-:W-:-:S06]  /*4d00*/  IMAD.MOV.U32 R76, RZ, RZ, R123 ;  /* 0x000000ffff4c7224 */ /* 0x000fcc00078e007b */
        /* <DEDUP_REMOVED lines=8> */
[----:B------:R-:W-:Y:S01]  /*4d90*/  IMAD.MOV.U32 R68, RZ, RZ, R69 ;  /* 0x000000ffff447224 */ /* 0x000fe200078e0045 */
[----:B------:R-:W-:Y:S01]  /*4da0*/  MOV R69, R125 ;  /* 0x0000007d00457202 */ /* 0x000fe20000000f00 */
[----:B------:R-:W2:Y:S01]  /*4db0*/  MUFU.EX2 R132, R132 ;  /* 0x0000008400847308 */ /* 0x000ea20000000800 */
[----:B-----5:R-:W-:-:S07]  /*4dc0*/  FADD R56, R116, R91 ;  /* 0x0000005b74387221 */ /* 0x020fce0000000000 */
[----:B------:R3:W4:Y:S01]  /*4dd0*/  MUFU.EX2 R133, R60 ;  /* 0x0000003c00857308 */ /* 0x0007220000000800 */
[----:B-1----:R-:W-:Y:S01]  /*4de0*/  FADD R91, R117, R56 ;  /* 0x00000038755b7221 */ /* 0x002fe20000000000 */
[----:B------:R-:W-:Y:S01]  /*4df0*/  MOV R56, R57 ;  /* 0x0000003900387202 */ /* 0x000fe20000000f00 */
[----:B------:R-:W-:Y:S02]  /*4e00*/  IMAD.MOV.U32 R57, RZ, RZ, R127 ;  /* 0x000000ffff397224 */ /* 0x000fe400078e007f */
[----:B--2---:R-:W-:Y:S01]  /*4e10*/  FADD R122, R132, R91 ;  /* 0x0000005b847a7221 */ /* 0x004fe20000000000 */
[----:B------:R-:W-:Y:S02]  /*4e20*/  MOV R91, 0xf ;  /* 0x0000000f005b7802 */ /* 0x000fe40000000f00 */
[----:B---3--:R-:W-:Y:S01]  /*4e30*/  MOV R60, R128 ;  /* 0x00000080003c7202 */ /* 0x008fe20000000f00 */
[----:B----4-:R-:W-:-:S07]  /*4e40*/  FADD R122, R133, R122 ;  /* 0x0000007a857a7221 */ /* 0x010fce0000000000 */
[----:B------:R-:W-:Y:S05]  /*4e50*/  WARPSYNC.COLLECTIVE R91, `(.L_x_57) ;  /* 0x000000005b087348 */ /* 0x000fea0003c00000 */
[----:B------:R1:W2:Y:S02]  /*4e60*/  SHFL.BFLY P2, R91, R122, R121, R120 ;  /* 0x0c0000797a5b7389 */ /* 0x0002a40000040078 */
[----:B-12---:R-:W-:Y:S05]  /*4e70*/  ENDCOLLECTIVE ;  /* 0x000000000000791b */ /* 0x006fea0003800000 */
.L_x_57:
[----:B------:R-:W-:Y:S02]  /*4e80*/  IMAD.MOV.U32 R121, RZ, RZ, 0x1 ;  /* 0x00000001ff797424 */ /* 0x000fe400078e00ff */
[----:B------:R-:W-:Y:S01]  /*4e90*/  IMAD.MOV.U32 R129, RZ, RZ, R91 ;  /* 0x000000ffff817224 */ /* 0x000fe200078e005b */
[----:B------:R-:W-:-:S03]  /*4ea0*/  MOV R91, 0xf ;  /* 0x0000000f005b7802 */ /* 0x000fc60000000f00 */
[----:B------:R-:W-:-:S05]  /*4eb0*/  FADD R90, R122, R129 ;  /* 0x000000817a5a7221 */ /* 0x000fca0000000000 */
[----:B------:R-:W-:-:S07]  /*4ec0*/  MOV R122, R90 ;  /* 0x0000005a007a7202 */ /* 0x000fce0000000f00 */
[----:B------:R-:W-:Y:S05]  /*4ed0*/  WARPSYNC.COLLECTIVE R91, `(.L_x_58) ;  /* 0x000000005b087348 */ /* 0x000fea0003c00000 */
[----:B------:R1:W2:Y:S02]  /*4ee0*/  SHFL.BFLY P2, R91, R122, R121, R120 ;  /* 0x0c0000797a5b7389 */ /* 0x0002a40000040078 */
[----:B-12---:R-:W-:Y:S05]  /*4ef0*/  ENDCOLLECTIVE ;  /* 0x000000000000791b */ /* 0x006fea0003800000 */
.L_x_58:
[----:B------:R-:W-:Y:S01]  /*4f00*/  IMAD.MOV.U32 R123, RZ, RZ, R91 ;  /* 0x000000ffff7b7224 */ /* 0x000fe200078e005b */
[----:B------:R-:W-:Y:S06]  /*4f10*/  BRA `(.L_x_59) ;  /* 0xffffffdc00947947 */ /* 0x000fec000383ffff */
.L_x_37:
[----:B------:R-:W-:-:S07]  /*4f20*/  MOV R88, R89 ;  /* 0x0000005900587202 */ /* 0x000fce0000000f00 */
.L_x_60:
[----:B--2---:R2:W3:Y:S02]  /*4f30*/  SYNCS.PHASECHK.TRANS64.TRYWAIT P0, [R4+URZ+0x10], R89 ;  /* 0x00001059040075a7 */ /* 0x0044e400080011ff */
[----:B---3--:R-:W-:Y:S05]  /*4f40*/  @!P0 NANOSLEEP.SYNCS 0x989680 ;  /* 0x009896800000895d */ /* 0x008fea0003900000 */
[----:B------:R-:W3:Y:S02]  /*4f50*/  @!P0 SYNCS.PHASECHK.TRANS64 P0, [R4+URZ+0x10], R89 ;  /* 0x00001059040085a7 */ /* 0x000ee400080010ff */
[----:B---3--:R-:W-:Y:S05]  /*4f60*/  @!P0 BRA `(.L_x_60) ;  /* 0xfffffffc00f08947 */ /* 0x008fea000383ffff */
[----:B------:R-:W-:Y:S05]  /*4f70*/  BRA `(.L_x_36) ;  /* 0xffffffdc00fc7947 */ /* 0x000fea000383ffff */
.L_x_61:
[----:B------:R-:W-:-:S00]  /*4f80*/  BRA `(.L_x_61) ;  /* 0xfffffffc00fc7947 */ /* 0x000fc0000383ffff */
[----:B------:R-:W-:-:S00]  /*4f90*/  NOP ;  /* 0x0000000000007918 */ /* 0x000fc00000000000 */
        /* <DEDUP_REMOVED lines=14> */
.L_x_62:


//--------------------- .nv.shared.kernel_cutlass_kernel_cudnnnative_sparse_attentionselectionNSA_select_attn_fwd_hmmaHopperSelectAttentionFwd_object_at__CopyAtom_ThrID10_TVLayoutSrc112801_TVLayoutDst112801_Valuetypebf16_t_0 --------------------------
	.section	.nv.shared.kernel_cutlass_kernel_cudnnnative_sparse_attentionselectionNSA_select_attn_fwd_hmmaHopperSelectAttentionFwd_object_at__CopyAtom_ThrID10_TVLayoutSrc112801_TVLayoutDst112801_Valuetypebf16_t_0,"aw",@nobits
	.sectionflags	@""
	.align	1024
	.zero		1024


//--------------------- .nv.shared.reserved.0     --------------------------
	.section	.nv.shared.reserved.0,"aw",@nobits
	.weak		__nv_reservedSMEM_offset_0_alias
	.size		__nv_reservedSMEM_offset_0_alias, 0, 64
	.other		__nv_reservedSMEM_offset_0_alias,@"STO_CUDA_RESERVED_SHARED STV_DEFAULT"
__nv_reservedSMEM_offset_0_alias:
	.zero		0
	.zero		64


//--------------------- .nv.constant0.kernel_cutlass_kernel_cudnnnative_sparse_attentionselectionNSA_select_attn_fwd_hmmaHopperSelectAttentionFwd_object_at__CopyAtom_ThrID10_TVLayoutSrc112801_TVLayoutDst112801_Valuetypebf16_t_0 --------------------------
	.section	.nv.constant0.kernel_cutlass_kernel_cudnnnative_sparse_attentionselectionNSA_select_attn_fwd_hmmaHopperSelectAttentionFwd_object_at__CopyAtom_ThrID10_TVLayoutSrc112801_TVLayoutDst112801_Valuetypebf16_t_0,"a",@progbits
	.sectionflags	@""
	.align	4
.nv.constant0.kernel_cutlass_kernel_cudnnnative_sparse_attentionselectionNSA_select_attn_fwd_hmmaHopperSelectAttentionFwd_object_at__CopyAtom_ThrID10_TVLayoutSrc112801_TVLayoutDst112801_Valuetypebf16_t_0:
	.zero		1452


//--------------------- SYMBOLS --------------------------

	.type		.nv.reservedSmem.offset0,@object
	.size		.nv.reservedSmem.offset0,0x4
	.type		.nv.reservedSmem.cap,@object
	.size		.nv.reservedSmem.cap,0x4
